//
// Generated by NVIDIA NVVM Compiler
//
// Compiler Build ID: CL-36424714
// Cuda compilation tools, release 13.0, V13.0.88
// Based on NVVM 20.0.0
//

.version 9.0
.target sm_100
.address_size 64

	// .globl	_Z6parlbmPdS_S_S_S_ddiiiii

.visible .entry _Z6parlbmPdS_S_S_S_ddiiiii(
	.param .u64 .ptr .align 1 _Z6parlbmPdS_S_S_S_ddiiiii_param_0,
	.param .u64 .ptr .align 1 _Z6parlbmPdS_S_S_S_ddiiiii_param_1,
	.param .u64 .ptr .align 1 _Z6parlbmPdS_S_S_S_ddiiiii_param_2,
	.param .u64 .ptr .align 1 _Z6parlbmPdS_S_S_S_ddiiiii_param_3,
	.param .u64 .ptr .align 1 _Z6parlbmPdS_S_S_S_ddiiiii_param_4,
	.param .f64 _Z6parlbmPdS_S_S_S_ddiiiii_param_5,
	.param .f64 _Z6parlbmPdS_S_S_S_ddiiiii_param_6,
	.param .u32 _Z6parlbmPdS_S_S_S_ddiiiii_param_7,
	.param .u32 _Z6parlbmPdS_S_S_S_ddiiiii_param_8,
	.param .u32 _Z6parlbmPdS_S_S_S_ddiiiii_param_9,
	.param .u32 _Z6parlbmPdS_S_S_S_ddiiiii_param_10,
	.param .u32 _Z6parlbmPdS_S_S_S_ddiiiii_param_11
)
{
	.reg .pred 	%p<56>;
	.reg .b32 	%r<148>;
	.reg .b64 	%rd<97>;
	.reg .b64 	%fd<306>;

	ld.param.u64 	%rd31, [_Z6parlbmPdS_S_S_S_ddiiiii_param_0];
	ld.param.u64 	%rd32, [_Z6parlbmPdS_S_S_S_ddiiiii_param_1];
	ld.param.u64 	%rd33, [_Z6parlbmPdS_S_S_S_ddiiiii_param_2];
	ld.param.u64 	%rd34, [_Z6parlbmPdS_S_S_S_ddiiiii_param_3];
	ld.param.u64 	%rd35, [_Z6parlbmPdS_S_S_S_ddiiiii_param_4];
	ld.param.f64 	%fd38, [_Z6parlbmPdS_S_S_S_ddiiiii_param_6];
	ld.param.u32 	%r39, [_Z6parlbmPdS_S_S_S_ddiiiii_param_9];
	ld.param.u32 	%r40, [_Z6parlbmPdS_S_S_S_ddiiiii_param_10];
	ld.param.u32 	%r41, [_Z6parlbmPdS_S_S_S_ddiiiii_param_11];
	cvta.to.global.u64 	%rd1, %rd33;
	cvta.to.global.u64 	%rd2, %rd32;
	cvta.to.global.u64 	%rd3, %rd35;
	cvta.to.global.u64 	%rd4, %rd31;
	cvta.to.global.u64 	%rd5, %rd34;
	mov.u32 	%r42, %tid.x;
	mov.u32 	%r43, %ctaid.x;
	mov.u32 	%r44, %ntid.x;
	mad.lo.s32 	%r45, %r43, %r44, %r42;
	div.s32 	%r2, %r45, %r39;
	mul.lo.s32 	%r46, %r2, %r39;
	sub.s32 	%r1, %r45, %r46;
	setp.lt.s32 	%p1, %r41, 1;
	mov.f64 	%fd303, 0d0000000000000000;
	mov.f64 	%fd304, %fd303;
	mov.f64 	%fd305, %fd303;
	@%p1 bra 	$L__BB0_20;
	add.s32 	%r3, %r39, -1;
	add.s32 	%r4, %r40, -1;
	and.b32  	%r5, %r41, 3;
	setp.lt.u32 	%p2, %r41, 4;
	mov.b32 	%r135, 0;
	@%p2 bra 	$L__BB0_4;
	and.b32  	%r135, %r41, 2147483644;
	neg.s32 	%r138, %r135;
	add.s64 	%rd91, %rd2, 16;
	add.s64 	%rd90, %rd5, 16;
	add.s64 	%rd89, %rd1, 16;
	mov.b32 	%r137, 3;
$L__BB0_3:
	.pragma "nounroll";
	ld.global.f64 	%fd40, [%rd91+-16];
	cvt.rzi.s32.f64 	%r49, %fd40;
	ld.global.f64 	%fd41, [%rd89+-16];
	cvt.rzi.s32.f64 	%r50, %fd41;
	sub.s32 	%r51, %r1, %r49;
	sub.s32 	%r52, %r2, %r50;
	setp.eq.s32 	%p3, %r51, %r39;
	setp.eq.s32 	%p4, %r51, -1;
	selp.b32 	%r53, %r3, %r51, %p4;
	selp.b32 	%r54, 0, %r53, %p3;
	setp.eq.s32 	%p5, %r52, %r40;
	setp.eq.s32 	%p6, %r52, -1;
	selp.b32 	%r55, %r4, %r52, %p6;
	selp.b32 	%r56, 0, %r55, %p5;
	mad.lo.s32 	%r57, %r56, %r39, %r54;
	mad.lo.s32 	%r58, %r57, %r41, %r137;
	add.s32 	%r59, %r58, -3;
	mul.wide.s32 	%rd36, %r59, 8;
	add.s64 	%rd37, %rd4, %rd36;
	ld.global.f64 	%fd42, [%rd37];
	st.global.f64 	[%rd90+-16], %fd42;
	ld.global.f64 	%fd43, [%rd91+-8];
	cvt.rzi.s32.f64 	%r60, %fd43;
	ld.global.f64 	%fd44, [%rd89+-8];
	cvt.rzi.s32.f64 	%r61, %fd44;
	sub.s32 	%r62, %r1, %r60;
	sub.s32 	%r63, %r2, %r61;
	setp.eq.s32 	%p7, %r62, %r39;
	setp.eq.s32 	%p8, %r62, -1;
	selp.b32 	%r64, %r3, %r62, %p8;
	selp.b32 	%r65, 0, %r64, %p7;
	setp.eq.s32 	%p9, %r63, %r40;
	setp.eq.s32 	%p10, %r63, -1;
	selp.b32 	%r66, %r4, %r63, %p10;
	selp.b32 	%r67, 0, %r66, %p9;
	mad.lo.s32 	%r68, %r67, %r39, %r65;
	mad.lo.s32 	%r69, %r68, %r41, %r137;
	add.s32 	%r70, %r69, -2;
	mul.wide.s32 	%rd38, %r70, 8;
	add.s64 	%rd39, %rd4, %rd38;
	ld.global.f64 	%fd45, [%rd39];
	st.global.f64 	[%rd90+-8], %fd45;
	ld.global.f64 	%fd46, [%rd91];
	cvt.rzi.s32.f64 	%r71, %fd46;
	ld.global.f64 	%fd47, [%rd89];
	cvt.rzi.s32.f64 	%r72, %fd47;
	sub.s32 	%r73, %r1, %r71;
	sub.s32 	%r74, %r2, %r72;
	setp.eq.s32 	%p11, %r73, %r39;
	setp.eq.s32 	%p12, %r73, -1;
	selp.b32 	%r75, %r3, %r73, %p12;
	selp.b32 	%r76, 0, %r75, %p11;
	setp.eq.s32 	%p13, %r74, %r40;
	setp.eq.s32 	%p14, %r74, -1;
	selp.b32 	%r77, %r4, %r74, %p14;
	selp.b32 	%r78, 0, %r77, %p13;
	mad.lo.s32 	%r79, %r78, %r39, %r76;
	mad.lo.s32 	%r80, %r79, %r41, %r137;
	add.s32 	%r81, %r80, -1;
	mul.wide.s32 	%rd40, %r81, 8;
	add.s64 	%rd41, %rd4, %rd40;
	ld.global.f64 	%fd48, [%rd41];
	st.global.f64 	[%rd90], %fd48;
	ld.global.f64 	%fd49, [%rd91+8];
	cvt.rzi.s32.f64 	%r82, %fd49;
	ld.global.f64 	%fd50, [%rd89+8];
	cvt.rzi.s32.f64 	%r83, %fd50;
	sub.s32 	%r84, %r1, %r82;
	sub.s32 	%r85, %r2, %r83;
	setp.eq.s32 	%p15, %r84, %r39;
	setp.eq.s32 	%p16, %r84, -1;
	selp.b32 	%r86, %r3, %r84, %p16;
	selp.b32 	%r87, 0, %r86, %p15;
	setp.eq.s32 	%p17, %r85, %r40;
	setp.eq.s32 	%p18, %r85, -1;
	selp.b32 	%r88, %r4, %r85, %p18;
	selp.b32 	%r89, 0, %r88, %p17;
	mad.lo.s32 	%r90, %r89, %r39, %r87;
	mad.lo.s32 	%r91, %r90, %r41, %r137;
	mul.wide.s32 	%rd42, %r91, 8;
	add.s64 	%rd43, %rd4, %rd42;
	ld.global.f64 	%fd51, [%rd43];
	st.global.f64 	[%rd90+8], %fd51;
	add.s32 	%r138, %r138, 4;
	add.s32 	%r137, %r137, 4;
	add.s64 	%rd91, %rd91, 32;
	add.s64 	%rd90, %rd90, 32;
	add.s64 	%rd89, %rd89, 32;
	setp.eq.s32 	%p19, %r138, 0;
	@%p19 bra 	$L__BB0_4;
	bra.uni 	$L__BB0_3;
$L__BB0_4:
	setp.eq.s32 	%p20, %r5, 0;
	@%p20 bra 	$L__BB0_9;
	setp.eq.s32 	%p21, %r5, 1;
	@%p21 bra 	$L__BB0_7;
	mul.wide.u32 	%rd44, %r135, 8;
	add.s64 	%rd45, %rd2, %rd44;
	ld.global.f64 	%fd52, [%rd45];
	cvt.rzi.s32.f64 	%r92, %fd52;
	add.s64 	%rd46, %rd1, %rd44;
	ld.global.f64 	%fd53, [%rd46];
	cvt.rzi.s32.f64 	%r93, %fd53;
	sub.s32 	%r94, %r1, %r92;
	sub.s32 	%r95, %r2, %r93;
	setp.eq.s32 	%p22, %r94, %r39;
	setp.eq.s32 	%p23, %r94, -1;
	selp.b32 	%r96, %r3, %r94, %p23;
	selp.b32 	%r97, 0, %r96, %p22;
	setp.eq.s32 	%p24, %r95, %r40;
	setp.eq.s32 	%p25, %r95, -1;
	selp.b32 	%r98, %r4, %r95, %p25;
	selp.b32 	%r99, 0, %r98, %p24;
	mad.lo.s32 	%r100, %r99, %r39, %r97;
	mad.lo.s32 	%r101, %r100, %r41, %r135;
	mul.wide.s32 	%rd47, %r101, 8;
	add.s64 	%rd48, %rd4, %rd47;
	ld.global.f64 	%fd54, [%rd48];
	add.s64 	%rd49, %rd5, %rd44;
	st.global.f64 	[%rd49], %fd54;
	ld.global.f64 	%fd55, [%rd45+8];
	cvt.rzi.s32.f64 	%r102, %fd55;
	ld.global.f64 	%fd56, [%rd46+8];
	cvt.rzi.s32.f64 	%r103, %fd56;
	sub.s32 	%r104, %r1, %r102;
	sub.s32 	%r105, %r2, %r103;
	setp.eq.s32 	%p26, %r104, %r39;
	setp.eq.s32 	%p27, %r104, -1;
	selp.b32 	%r106, %r3, %r104, %p27;
	selp.b32 	%r107, 0, %r106, %p26;
	setp.eq.s32 	%p28, %r105, %r40;
	setp.eq.s32 	%p29, %r105, -1;
	selp.b32 	%r108, %r4, %r105, %p29;
	selp.b32 	%r109, 0, %r108, %p28;
	mad.lo.s32 	%r110, %r109, %r39, %r107;
	mad.lo.s32 	%r111, %r110, %r41, %r135;
	add.s32 	%r112, %r111, 1;
	mul.wide.s32 	%rd50, %r112, 8;
	add.s64 	%rd51, %rd4, %rd50;
	ld.global.f64 	%fd57, [%rd51];
	st.global.f64 	[%rd49+8], %fd57;
	add.s32 	%r135, %r135, 2;
$L__BB0_7:
	and.b32  	%r113, %r41, 1;
	setp.eq.b32 	%p30, %r113, 1;
	not.pred 	%p31, %p30;
	@%p31 bra 	$L__BB0_9;
	mul.wide.u32 	%rd52, %r135, 8;
	add.s64 	%rd53, %rd2, %rd52;
	ld.global.f64 	%fd58, [%rd53];
	cvt.rzi.s32.f64 	%r114, %fd58;
	add.s64 	%rd54, %rd1, %rd52;
	ld.global.f64 	%fd59, [%rd54];
	cvt.rzi.s32.f64 	%r115, %fd59;
	sub.s32 	%r116, %r1, %r114;
	sub.s32 	%r117, %r2, %r115;
	setp.eq.s32 	%p32, %r116, %r39;
	setp.eq.s32 	%p33, %r116, -1;
	selp.b32 	%r118, %r3, %r116, %p33;
	selp.b32 	%r119, 0, %r118, %p32;
	setp.eq.s32 	%p34, %r117, %r40;
	setp.eq.s32 	%p35, %r117, -1;
	selp.b32 	%r120, %r4, %r117, %p35;
	selp.b32 	%r121, 0, %r120, %p34;
	mad.lo.s32 	%r122, %r121, %r39, %r119;
	mad.lo.s32 	%r123, %r122, %r41, %r135;
	mul.wide.s32 	%rd55, %r123, 8;
	add.s64 	%rd56, %rd4, %rd55;
	ld.global.f64 	%fd60, [%rd56];
	add.s64 	%rd57, %rd5, %rd52;
	st.global.f64 	[%rd57], %fd60;
$L__BB0_9:
	and.b32  	%r11, %r41, 7;
	setp.lt.u32 	%p36, %r41, 8;
	mov.f64 	%fd305, 0d0000000000000000;
	mov.b32 	%r140, 0;
	mov.f64 	%fd304, %fd305;
	mov.f64 	%fd303, %fd305;
	@%p36 bra 	$L__BB0_12;
	and.b32  	%r140, %r41, 2147483640;
	neg.s32 	%r139, %r140;
	add.s64 	%rd94, %rd5, 32;
	add.s64 	%rd93, %rd2, 32;
	add.s64 	%rd92, %rd1, 32;
	mov.f64 	%fd305, 0d0000000000000000;
$L__BB0_11:
	.pragma "nounroll";
	ld.global.f64 	%fd64, [%rd94+-32];
	add.f64 	%fd65, %fd303, %fd64;
	ld.global.f64 	%fd66, [%rd93+-32];
	fma.rn.f64 	%fd67, %fd64, %fd66, %fd304;
	ld.global.f64 	%fd68, [%rd92+-32];
	fma.rn.f64 	%fd69, %fd64, %fd68, %fd305;
	ld.global.f64 	%fd70, [%rd94+-24];
	add.f64 	%fd71, %fd65, %fd70;
	ld.global.f64 	%fd72, [%rd93+-24];
	fma.rn.f64 	%fd73, %fd70, %fd72, %fd67;
	ld.global.f64 	%fd74, [%rd92+-24];
	fma.rn.f64 	%fd75, %fd70, %fd74, %fd69;
	ld.global.f64 	%fd76, [%rd94+-16];
	add.f64 	%fd77, %fd71, %fd76;
	ld.global.f64 	%fd78, [%rd93+-16];
	fma.rn.f64 	%fd79, %fd76, %fd78, %fd73;
	ld.global.f64 	%fd80, [%rd92+-16];
	fma.rn.f64 	%fd81, %fd76, %fd80, %fd75;
	ld.global.f64 	%fd82, [%rd94+-8];
	add.f64 	%fd83, %fd77, %fd82;
	ld.global.f64 	%fd84, [%rd93+-8];
	fma.rn.f64 	%fd85, %fd82, %fd84, %fd79;
	ld.global.f64 	%fd86, [%rd92+-8];
	fma.rn.f64 	%fd87, %fd82, %fd86, %fd81;
	ld.global.f64 	%fd88, [%rd94];
	add.f64 	%fd89, %fd83, %fd88;
	ld.global.f64 	%fd90, [%rd93];
	fma.rn.f64 	%fd91, %fd88, %fd90, %fd85;
	ld.global.f64 	%fd92, [%rd92];
	fma.rn.f64 	%fd93, %fd88, %fd92, %fd87;
	ld.global.f64 	%fd94, [%rd94+8];
	add.f64 	%fd95, %fd89, %fd94;
	ld.global.f64 	%fd96, [%rd93+8];
	fma.rn.f64 	%fd97, %fd94, %fd96, %fd91;
	ld.global.f64 	%fd98, [%rd92+8];
	fma.rn.f64 	%fd99, %fd94, %fd98, %fd93;
	ld.global.f64 	%fd100, [%rd94+16];
	add.f64 	%fd101, %fd95, %fd100;
	ld.global.f64 	%fd102, [%rd93+16];
	fma.rn.f64 	%fd103, %fd100, %fd102, %fd97;
	ld.global.f64 	%fd104, [%rd92+16];
	fma.rn.f64 	%fd105, %fd100, %fd104, %fd99;
	ld.global.f64 	%fd106, [%rd94+24];
	add.f64 	%fd303, %fd101, %fd106;
	ld.global.f64 	%fd107, [%rd93+24];
	fma.rn.f64 	%fd304, %fd106, %fd107, %fd103;
	ld.global.f64 	%fd108, [%rd92+24];
	fma.rn.f64 	%fd305, %fd106, %fd108, %fd105;
	add.s32 	%r139, %r139, 8;
	add.s64 	%rd94, %rd94, 64;
	add.s64 	%rd93, %rd93, 64;
	add.s64 	%rd92, %rd92, 64;
	setp.ne.s32 	%p37, %r139, 0;
	@%p37 bra 	$L__BB0_11;
$L__BB0_12:
	setp.eq.s32 	%p38, %r11, 0;
	@%p38 bra 	$L__BB0_20;
	setp.lt.u32 	%p39, %r11, 4;
	@%p39 bra 	$L__BB0_15;
	mul.wide.u32 	%rd58, %r140, 8;
	add.s64 	%rd59, %rd5, %rd58;
	ld.global.f64 	%fd110, [%rd59];
	add.f64 	%fd111, %fd303, %fd110;
	add.s64 	%rd60, %rd2, %rd58;
	ld.global.f64 	%fd112, [%rd60];
	fma.rn.f64 	%fd113, %fd110, %fd112, %fd304;
	add.s64 	%rd61, %rd1, %rd58;
	ld.global.f64 	%fd114, [%rd61];
	fma.rn.f64 	%fd115, %fd110, %fd114, %fd305;
	ld.global.f64 	%fd116, [%rd59+8];
	add.f64 	%fd117, %fd111, %fd116;
	ld.global.f64 	%fd118, [%rd60+8];
	fma.rn.f64 	%fd119, %fd116, %fd118, %fd113;
	ld.global.f64 	%fd120, [%rd61+8];
	fma.rn.f64 	%fd121, %fd116, %fd120, %fd115;
	ld.global.f64 	%fd122, [%rd59+16];
	add.f64 	%fd123, %fd117, %fd122;
	ld.global.f64 	%fd124, [%rd60+16];
	fma.rn.f64 	%fd125, %fd122, %fd124, %fd119;
	ld.global.f64 	%fd126, [%rd61+16];
	fma.rn.f64 	%fd127, %fd122, %fd126, %fd121;
	ld.global.f64 	%fd128, [%rd59+24];
	add.f64 	%fd303, %fd123, %fd128;
	ld.global.f64 	%fd129, [%rd60+24];
	fma.rn.f64 	%fd304, %fd128, %fd129, %fd125;
	ld.global.f64 	%fd130, [%rd61+24];
	fma.rn.f64 	%fd305, %fd128, %fd130, %fd127;
	add.s32 	%r140, %r140, 4;
$L__BB0_15:
	setp.eq.s32 	%p40, %r5, 0;
	@%p40 bra 	$L__BB0_20;
	setp.eq.s32 	%p41, %r5, 1;
	@%p41 bra 	$L__BB0_18;
	mul.wide.u32 	%rd62, %r140, 8;
	add.s64 	%rd63, %rd5, %rd62;
	ld.global.f64 	%fd132, [%rd63];
	add.f64 	%fd133, %fd303, %fd132;
	add.s64 	%rd64, %rd2, %rd62;
	ld.global.f64 	%fd134, [%rd64];
	fma.rn.f64 	%fd135, %fd132, %fd134, %fd304;
	add.s64 	%rd65, %rd1, %rd62;
	ld.global.f64 	%fd136, [%rd65];
	fma.rn.f64 	%fd137, %fd132, %fd136, %fd305;
	ld.global.f64 	%fd138, [%rd63+8];
	add.f64 	%fd303, %fd133, %fd138;
	ld.global.f64 	%fd139, [%rd64+8];
	fma.rn.f64 	%fd304, %fd138, %fd139, %fd135;
	ld.global.f64 	%fd140, [%rd65+8];
	fma.rn.f64 	%fd305, %fd138, %fd140, %fd137;
	add.s32 	%r140, %r140, 2;
$L__BB0_18:
	and.b32  	%r125, %r41, 1;
	setp.eq.b32 	%p42, %r125, 1;
	not.pred 	%p43, %p42;
	@%p43 bra 	$L__BB0_20;
	mul.wide.u32 	%rd66, %r140, 8;
	add.s64 	%rd67, %rd5, %rd66;
	ld.global.f64 	%fd141, [%rd67];
	add.f64 	%fd303, %fd303, %fd141;
	add.s64 	%rd68, %rd2, %rd66;
	ld.global.f64 	%fd142, [%rd68];
	fma.rn.f64 	%fd304, %fd141, %fd142, %fd304;
	add.s64 	%rd69, %rd1, %rd66;
	ld.global.f64 	%fd143, [%rd69];
	fma.rn.f64 	%fd305, %fd141, %fd143, %fd305;
$L__BB0_20:
	setp.lt.s32 	%p44, %r2, 1;
	add.s32 	%r126, %r40, -1;
	setp.ge.s32 	%p45, %r2, %r126;
	or.pred  	%p46, %p44, %p45;
	@%p46 bra 	$L__BB0_34;
	ld.param.f64 	%fd281, [_Z6parlbmPdS_S_S_S_ddiiiii_param_5];
	div.rn.f64 	%fd150, %fd305, %fd303;
	setp.lt.s32 	%p47, %r41, 1;
	mul.f64 	%fd151, %fd303, 0d3FDC71C71C71C71C;
	mul.f64 	%fd152, %fd303, 0d3FBC71C71C71C71C;
	mul.f64 	%fd153, %fd303, 0d3F9C71C71C71C71C;
	div.rn.f64 	%fd154, %fd304, %fd303;
	fma.rn.f64 	%fd155, %fd281, %fd38, %fd154;
	mul.f64 	%fd156, %fd155, %fd155;
	mul.f64 	%fd157, %fd150, %fd150;
	add.f64 	%fd158, %fd155, %fd150;
	sub.f64 	%fd159, %fd150, %fd155;
	neg.f64 	%fd160, %fd155;
	sub.f64 	%fd161, %fd160, %fd150;
	sub.f64 	%fd162, %fd155, %fd150;
	add.f64 	%fd163, %fd156, %fd157;
	mul.f64 	%fd164, %fd163, 0d3FF8000000000000;
	mov.f64 	%fd165, 0d3FF0000000000000;
	sub.f64 	%fd166, %fd165, %fd164;
	mul.f64 	%fd167, %fd151, %fd166;
	st.global.f64 	[%rd3], %fd167;
	mul.f64 	%fd168, %fd155, 0d4008000000000000;
	add.f64 	%fd169, %fd168, 0d3FF0000000000000;
	fma.rn.f64 	%fd170, %fd156, 0d4012000000000000, %fd169;
	sub.f64 	%fd171, %fd170, %fd164;
	mul.f64 	%fd172, %fd152, %fd171;
	st.global.f64 	[%rd3+8], %fd172;
	mul.f64 	%fd173, %fd150, 0d4008000000000000;
	add.f64 	%fd174, %fd173, 0d3FF0000000000000;
	fma.rn.f64 	%fd175, %fd157, 0d4012000000000000, %fd174;
	sub.f64 	%fd176, %fd175, %fd164;
	mul.f64 	%fd177, %fd152, %fd176;
	st.global.f64 	[%rd3+16], %fd177;
	sub.f64 	%fd178, %fd165, %fd168;
	fma.rn.f64 	%fd179, %fd156, 0d4012000000000000, %fd178;
	sub.f64 	%fd180, %fd179, %fd164;
	mul.f64 	%fd181, %fd152, %fd180;
	st.global.f64 	[%rd3+24], %fd181;
	sub.f64 	%fd182, %fd165, %fd173;
	fma.rn.f64 	%fd183, %fd157, 0d4012000000000000, %fd182;
	sub.f64 	%fd184, %fd183, %fd164;
	mul.f64 	%fd185, %fd152, %fd184;
	add.s64 	%rd95, %rd3, 32;
	st.global.f64 	[%rd3+32], %fd185;
	fma.rn.f64 	%fd186, %fd158, 0d4008000000000000, 0d3FF0000000000000;
	mul.f64 	%fd187, %fd158, 0d4012000000000000;
	fma.rn.f64 	%fd188, %fd158, %fd187, %fd186;
	sub.f64 	%fd189, %fd188, %fd164;
	mul.f64 	%fd190, %fd153, %fd189;
	st.global.f64 	[%rd3+40], %fd190;
	fma.rn.f64 	%fd191, %fd159, 0d4008000000000000, 0d3FF0000000000000;
	mul.f64 	%fd192, %fd159, 0d4012000000000000;
	fma.rn.f64 	%fd193, %fd159, %fd192, %fd191;
	sub.f64 	%fd194, %fd193, %fd164;
	mul.f64 	%fd195, %fd153, %fd194;
	st.global.f64 	[%rd3+48], %fd195;
	fma.rn.f64 	%fd196, %fd161, 0d4008000000000000, 0d3FF0000000000000;
	mul.f64 	%fd197, %fd161, 0d4012000000000000;
	fma.rn.f64 	%fd198, %fd161, %fd197, %fd196;
	sub.f64 	%fd199, %fd198, %fd164;
	mul.f64 	%fd200, %fd153, %fd199;
	st.global.f64 	[%rd3+56], %fd200;
	fma.rn.f64 	%fd201, %fd162, 0d4008000000000000, 0d3FF0000000000000;
	mul.f64 	%fd202, %fd162, 0d4012000000000000;
	fma.rn.f64 	%fd203, %fd162, %fd202, %fd201;
	sub.f64 	%fd204, %fd203, %fd164;
	mul.f64 	%fd205, %fd153, %fd204;
	st.global.f64 	[%rd3+64], %fd205;
	@%p47 bra 	$L__BB0_33;
	mad.lo.s32 	%r130, %r2, %r39, %r1;
	mul.lo.s32 	%r25, %r130, %r41;
	and.b32  	%r26, %r41, 7;
	setp.lt.u32 	%p48, %r41, 8;
	mov.b32 	%r146, 0;
	@%p48 bra 	$L__BB0_25;
	and.b32  	%r146, %r41, 2147483640;
	neg.s32 	%r144, %r146;
	add.s64 	%rd25, %rd4, 32;
	add.s64 	%rd96, %rd5, 32;
	mov.u32 	%r143, %r25;
$L__BB0_24:
	.pragma "nounroll";
	mul.wide.s32 	%rd72, %r143, 8;
	add.s64 	%rd73, %rd25, %rd72;
	ld.global.f64 	%fd206, [%rd96+-32];
	ld.global.f64 	%fd207, [%rd95+-32];
	sub.f64 	%fd208, %fd206, %fd207;
	div.rn.f64 	%fd209, %fd208, %fd38;
	sub.f64 	%fd210, %fd206, %fd209;
	st.global.f64 	[%rd73+-32], %fd210;
	ld.global.f64 	%fd211, [%rd96+-24];
	ld.global.f64 	%fd212, [%rd95+-24];
	sub.f64 	%fd213, %fd211, %fd212;
	div.rn.f64 	%fd214, %fd213, %fd38;
	sub.f64 	%fd215, %fd211, %fd214;
	st.global.f64 	[%rd73+-24], %fd215;
	ld.global.f64 	%fd216, [%rd96+-16];
	ld.global.f64 	%fd217, [%rd95+-16];
	sub.f64 	%fd218, %fd216, %fd217;
	div.rn.f64 	%fd219, %fd218, %fd38;
	sub.f64 	%fd220, %fd216, %fd219;
	st.global.f64 	[%rd73+-16], %fd220;
	ld.global.f64 	%fd221, [%rd96+-8];
	ld.global.f64 	%fd222, [%rd95+-8];
	sub.f64 	%fd223, %fd221, %fd222;
	div.rn.f64 	%fd224, %fd223, %fd38;
	sub.f64 	%fd225, %fd221, %fd224;
	st.global.f64 	[%rd73+-8], %fd225;
	ld.global.f64 	%fd226, [%rd96];
	ld.global.f64 	%fd227, [%rd95];
	sub.f64 	%fd228, %fd226, %fd227;
	div.rn.f64 	%fd229, %fd228, %fd38;
	sub.f64 	%fd230, %fd226, %fd229;
	st.global.f64 	[%rd73], %fd230;
	ld.global.f64 	%fd231, [%rd96+8];
	ld.global.f64 	%fd232, [%rd95+8];
	sub.f64 	%fd233, %fd231, %fd232;
	div.rn.f64 	%fd234, %fd233, %fd38;
	sub.f64 	%fd235, %fd231, %fd234;
	st.global.f64 	[%rd73+8], %fd235;
	ld.global.f64 	%fd236, [%rd96+16];
	ld.global.f64 	%fd237, [%rd95+16];
	sub.f64 	%fd238, %fd236, %fd237;
	div.rn.f64 	%fd239, %fd238, %fd38;
	sub.f64 	%fd240, %fd236, %fd239;
	st.global.f64 	[%rd73+16], %fd240;
	ld.global.f64 	%fd241, [%rd96+24];
	ld.global.f64 	%fd242, [%rd95+24];
	sub.f64 	%fd243, %fd241, %fd242;
	div.rn.f64 	%fd244, %fd243, %fd38;
	sub.f64 	%fd245, %fd241, %fd244;
	st.global.f64 	[%rd73+24], %fd245;
	add.s32 	%r144, %r144, 8;
	add.s32 	%r143, %r143, 8;
	add.s64 	%rd96, %rd96, 64;
	add.s64 	%rd95, %rd95, 64;
	setp.eq.s32 	%p49, %r144, 0;
	@%p49 bra 	$L__BB0_25;
	bra.uni 	$L__BB0_24;
$L__BB0_25:
	setp.eq.s32 	%p50, %r26, 0;
	@%p50 bra 	$L__BB0_33;
	and.b32  	%r34, %r41, 3;
	setp.lt.u32 	%p51, %r26, 4;
	@%p51 bra 	$L__BB0_28;
	add.s32 	%r131, %r146, %r25;
	mul.wide.u32 	%rd74, %r146, 8;
	add.s64 	%rd75, %rd5, %rd74;
	ld.global.f64 	%fd246, [%rd75];
	add.s64 	%rd76, %rd3, %rd74;
	ld.global.f64 	%fd247, [%rd76];
	sub.f64 	%fd248, %fd246, %fd247;
	div.rn.f64 	%fd249, %fd248, %fd38;
	sub.f64 	%fd250, %fd246, %fd249;
	mul.wide.s32 	%rd77, %r131, 8;
	add.s64 	%rd78, %rd4, %rd77;
	st.global.f64 	[%rd78], %fd250;
	ld.global.f64 	%fd251, [%rd75+8];
	ld.global.f64 	%fd252, [%rd76+8];
	sub.f64 	%fd253, %fd251, %fd252;
	div.rn.f64 	%fd254, %fd253, %fd38;
	sub.f64 	%fd255, %fd251, %fd254;
	st.global.f64 	[%rd78+8], %fd255;
	ld.global.f64 	%fd256, [%rd75+16];
	ld.global.f64 	%fd257, [%rd76+16];
	sub.f64 	%fd258, %fd256, %fd257;
	div.rn.f64 	%fd259, %fd258, %fd38;
	sub.f64 	%fd260, %fd256, %fd259;
	st.global.f64 	[%rd78+16], %fd260;
	ld.global.f64 	%fd261, [%rd75+24];
	ld.global.f64 	%fd262, [%rd76+24];
	sub.f64 	%fd263, %fd261, %fd262;
	div.rn.f64 	%fd264, %fd263, %fd38;
	sub.f64 	%fd265, %fd261, %fd264;
	st.global.f64 	[%rd78+24], %fd265;
	add.s32 	%r146, %r146, 4;
$L__BB0_28:
	setp.eq.s32 	%p52, %r34, 0;
	@%p52 bra 	$L__BB0_33;
	setp.eq.s32 	%p53, %r34, 1;
	@%p53 bra 	$L__BB0_31;
	add.s32 	%r132, %r146, %r25;
	mul.wide.u32 	%rd79, %r146, 8;
	add.s64 	%rd80, %rd5, %rd79;
	ld.global.f64 	%fd266, [%rd80];
	add.s64 	%rd81, %rd3, %rd79;
	ld.global.f64 	%fd267, [%rd81];
	sub.f64 	%fd268, %fd266, %fd267;
	div.rn.f64 	%fd269, %fd268, %fd38;
	sub.f64 	%fd270, %fd266, %fd269;
	mul.wide.s32 	%rd82, %r132, 8;
	add.s64 	%rd83, %rd4, %rd82;
	st.global.f64 	[%rd83], %fd270;
	ld.global.f64 	%fd271, [%rd80+8];
	ld.global.f64 	%fd272, [%rd81+8];
	sub.f64 	%fd273, %fd271, %fd272;
	div.rn.f64 	%fd274, %fd273, %fd38;
	sub.f64 	%fd275, %fd271, %fd274;
	st.global.f64 	[%rd83+8], %fd275;
	add.s32 	%r146, %r146, 2;
$L__BB0_31:
	and.b32  	%r133, %r41, 1;
	setp.eq.b32 	%p54, %r133, 1;
	not.pred 	%p55, %p54;
	@%p55 bra 	$L__BB0_33;
	add.s32 	%r134, %r146, %r25;
	mul.wide.u32 	%rd84, %r146, 8;
	add.s64 	%rd85, %rd5, %rd84;
	ld.global.f64 	%fd276, [%rd85];
	add.s64 	%rd86, %rd3, %rd84;
	ld.global.f64 	%fd277, [%rd86];
	sub.f64 	%fd278, %fd276, %fd277;
	div.rn.f64 	%fd279, %fd278, %fd38;
	sub.f64 	%fd280, %fd276, %fd279;
	mul.wide.s32 	%rd87, %r134, 8;
	add.s64 	%rd88, %rd4, %rd87;
	st.global.f64 	[%rd88], %fd280;
$L__BB0_33:
	ret;
$L__BB0_34:
	mad.lo.s32 	%r127, %r2, %r39, %r1;
	mul.lo.s32 	%r128, %r127, %r41;
	ld.global.f64 	%fd144, [%rd5+16];
	mul.wide.s32 	%rd70, %r128, 8;
	add.s64 	%rd71, %rd4, %rd70;
	st.global.f64 	[%rd71+32], %fd144;
	ld.global.f64 	%fd145, [%rd5+40];
	st.global.f64 	[%rd71+56], %fd145;
	ld.global.f64 	%fd146, [%rd5+48];
	st.global.f64 	[%rd71+64], %fd146;
	ld.global.f64 	%fd147, [%rd5+32];
	st.global.f64 	[%rd71+16], %fd147;
	ld.global.f64 	%fd148, [%rd5+56];
	st.global.f64 	[%rd71+40], %fd148;
	ld.global.f64 	%fd149, [%rd5+64];
	st.global.f64 	[%rd71+48], %fd149;
	bra.uni 	$L__BB0_33;

}


// ===== COMPILED SASS (sm_100) =====

	.target	sm_100

	.elftype	@"ET_EXEC"


//--------------------- .note.nv.tkinfo           --------------------------
	.section	.note.nv.tkinfo,"",@"SHT_NOTE"
	.sectionflags	@"SHF_NOTE_NV_TKINFO"
	.tkinfo
        /*0018*/ 	.word	0x00000002
        /*0030*/ 	.string	""
        /*0030*/ 	.string	"ptxas"
        /*0030*/ 	.string	"Cuda compilation tools, release 13.0, V13.0.88"
        /*0030*/ 	.string	"Build cuda_13.0.r13.0/compiler.36424714_0"
        /*0030*/ 	.string	"-arch sm_100 -m 64 "



//--------------------- .note.nv.cuinfo           --------------------------
	.section	.note.nv.cuinfo,"",@"SHT_NOTE"
	.sectionflags	@"SHF_NOTE_NV_CUINFO"
        /*0018*/ 	.short	0x0002
        /*001a*/ 	.short	0x0064
        /*001c*/ 	.short	0x0082
	.zero		2


//--------------------- .nv.info                  --------------------------
	.section	.nv.info,"",@"SHT_CUDA_INFO"
	.align	4


	//----- nvinfo : EIATTR_REGCOUNT
	.align		4
        /*0000*/ 	.byte	0x04, 0x2f
        /*0002*/ 	.short	(.L_1 - .L_0)
	.align		4
.L_0:
        /*0004*/ 	.word	index@(_Z6parlbmPdS_S_S_S_ddiiiii)
        /*0008*/ 	.word	0x00000028


	//----- nvinfo : EIATTR_FRAME_SIZE
	.align		4
.L_1:
        /*000c*/ 	.byte	0x04, 0x11
        /*000e*/ 	.short	(.L_3 - .L_2)
	.align		4
.L_2:
        /*0010*/ 	.word	index@($__internal_0_$__cuda_sm20_div_rn_f64_full)
        /*0014*/ 	.word	0x00000000


	//----- nvinfo : EIATTR_FRAME_SIZE
	.align		4
.L_3:
        /*0018*/ 	.byte	0x04, 0x11
        /*001a*/ 	.short	(.L_5 - .L_4)
	.align		4
.L_4:
        /*001c*/ 	.word	index@(_Z6parlbmPdS_S_S_S_ddiiiii)
        /*0020*/ 	.word	0x00000000


	//----- nvinfo : EIATTR_MIN_STACK_SIZE
	.align		4
.L_5:
        /*0024*/ 	.byte	0x04, 0x12
        /*0026*/ 	.short	(.L_7 - .L_6)
	.align		4
.L_6:
        /*0028*/ 	.word	index@(_Z6parlbmPdS_S_S_S_ddiiiii)
        /*002c*/ 	.word	0x00000000
.L_7:


//--------------------- .nv.compat                --------------------------
	.section	.nv.compat,"",@"SHT_CUDA_COMPAT_INFO"
	.align	4
        /*0000*/ 	.byte	0x02, 0x09, 0x00, 0x00, 0x02, 0x02, 0x01, 0x00, 0x02, 0x05, 0x05, 0x00, 0x03, 0x07, 0x01, 0x01
        /*0010*/ 	.byte	0x02, 0x03, 0x00, 0x00, 0x02, 0x06, 0x01, 0x00, 0x04, 0x0b, 0x08, 0x00, 0x01, 0x00, 0x00, 0x00
        /*0020*/ 	.byte	0x00, 0x00, 0x00, 0x00


//--------------------- .nv.info._Z6parlbmPdS_S_S_S_ddiiiii --------------------------
	.section	.nv.info._Z6parlbmPdS_S_S_S_ddiiiii,"",@"SHT_CUDA_INFO"
	.sectionflags	@""
	.align	4


	//----- nvinfo : EIATTR_CUDA_API_VERSION
	.align		4
        /*0000*/ 	.byte	0x04, 0x37
        /*0002*/ 	.short	(.L_9 - .L_8)
.L_8:
        /*0004*/ 	.word	0x00000082


	//----- nvinfo : EIATTR_KPARAM_INFO
	.align		4
.L_9:
        /*0008*/ 	.byte	0x04, 0x17
        /*000a*/ 	.short	(.L_11 - .L_10)
.L_10:
        /*000c*/ 	.word	0x00000000
        /*0010*/ 	.short	0x000b
        /*0012*/ 	.short	0x0048
        /*0014*/ 	.byte	0x00, 0xf0, 0x11, 0x00


	//----- nvinfo : EIATTR_KPARAM_INFO
	.align		4
.L_11:
        /*0018*/ 	.byte	0x04, 0x17
        /*001a*/ 	.short	(.L_13 - .L_12)
.L_12:
        /*001c*/ 	.word	0x00000000
        /*0020*/ 	.short	0x000a
        /*0022*/ 	.short	0x0044
        /*0024*/ 	.byte	0x00, 0xf0, 0x11, 0x00


	//----- nvinfo : EIATTR_KPARAM_INFO
	.align		4
.L_13:
        /*0028*/ 	.byte	0x04, 0x17
        /*002a*/ 	.short	(.L_15 - .L_14)
.L_14:
        /*002c*/ 	.word	0x00000000
        /*0030*/ 	.short	0x0009
        /*0032*/ 	.short	0x0040
        /*0034*/ 	.byte	0x00, 0xf0, 0x11, 0x00


	//----- nvinfo : EIATTR_KPARAM_INFO
	.align		4
.L_15:
        /*0038*/ 	.byte	0x04, 0x17
        /*003a*/ 	.short	(.L_17 - .L_16)
.L_16:
        /*003c*/ 	.word	0x00000000
        /*0040*/ 	.short	0x0008
        /*0042*/ 	.short	0x003c
        /*0044*/ 	.byte	0x00, 0xf0, 0x11, 0x00


	//----- nvinfo : EIATTR_KPARAM_INFO
	.align		4
.L_17:
        /*0048*/ 	.byte	0x04, 0x17
        /*004a*/ 	.short	(.L_19 - .L_18)
.L_18:
        /*004c*/ 	.word	0x00000000
        /*0050*/ 	.short	0x0007
        /*0052*/ 	.short	0x0038
        /*0054*/ 	.byte	0x00, 0xf0, 0x11, 0x00


	//----- nvinfo : EIATTR_KPARAM_INFO
	.align		4
.L_19:
        /*0058*/ 	.byte	0x04, 0x17
        /*005a*/ 	.short	(.L_21 - .L_20)
.L_20:
        /*005c*/ 	.word	0x00000000
        /*0060*/ 	.short	0x0006
        /*0062*/ 	.short	0x0030
        /*0064*/ 	.byte	0x00, 0xf0, 0x21, 0x00


	//----- nvinfo : EIATTR_KPARAM_INFO
	.align		4
.L_21:
        /*0068*/ 	.byte	0x04, 0x17
        /*006a*/ 	.short	(.L_23 - .L_22)
.L_22:
        /*006c*/ 	.word	0x00000000
        /*0070*/ 	.short	0x0005
        /*0072*/ 	.short	0x0028
        /*0074*/ 	.byte	0x00, 0xf0, 0x21, 0x00


	//----- nvinfo : EIATTR_KPARAM_INFO
	.align		4
.L_23:
        /*0078*/ 	.byte	0x04, 0x17
        /*007a*/ 	.short	(.L_25 - .L_24)
.L_24:
        /*007c*/ 	.word	0x00000000
        /*0080*/ 	.short	0x0004
        /*0082*/ 	.short	0x0020
        /*0084*/ 	.byte	0x00, 0xf5, 0x21, 0x00


	//----- nvinfo : EIATTR_KPARAM_INFO
	.align		4
.L_25:
        /*0088*/ 	.byte	0x04, 0x17
        /*008a*/ 	.short	(.L_27 - .L_26)
.L_26:
        /*008c*/ 	.word	0x00000000
        /*0090*/ 	.short	0x0003
        /*0092*/ 	.short	0x0018
        /*0094*/ 	.byte	0x00, 0xf5, 0x21, 0x00


	//----- nvinfo : EIATTR_KPARAM_INFO
	.align		4
.L_27:
        /*0098*/ 	.byte	0x04, 0x17
        /*009a*/ 	.short	(.L_29 - .L_28)
.L_28:
        /*009c*/ 	.word	0x00000000
        /*00a0*/ 	.short	0x0002
        /*00a2*/ 	.short	0x0010
        /*00a4*/ 	.byte	0x00, 0xf5, 0x21, 0x00


	//----- nvinfo : EIATTR_KPARAM_INFO
	.align		4
.L_29:
        /*00a8*/ 	.byte	0x04, 0x17
        /*00aa*/ 	.short	(.L_31 - .L_30)
.L_30:
        /*00ac*/ 	.word	0x00000000
        /*00b0*/ 	.short	0x0001
        /*00b2*/ 	.short	0x0008
        /*00b4*/ 	.byte	0x00, 0xf5, 0x21, 0x00


	//----- nvinfo : EIATTR_KPARAM_INFO
	.align		4
.L_31:
        /*00b8*/ 	.byte	0x04, 0x17
        /*00ba*/ 	.short	(.L_33 - .L_32)
.L_32:
        /*00bc*/ 	.word	0x00000000
        /*00c0*/ 	.short	0x0000
        /*00c2*/ 	.short	0x0000
        /*00c4*/ 	.byte	0x00, 0xf5, 0x21, 0x00


	//----- nvinfo : EIATTR_SPARSE_MMA_MASK
	.align		4
.L_33:
        /*00c8*/ 	.byte	0x03, 0x50
        /*00ca*/ 	.short	0x0000


	//----- nvinfo : EIATTR_MAXREG_COUNT
	.align		4
        /*00cc*/ 	.byte	0x03, 0x1b
        /*00ce*/ 	.short	0x00ff


	//----- nvinfo : EIATTR_MERCURY_ISA_VERSION
	.align		4
        /*00d0*/ 	.byte	0x03, 0x5f
        /*00d2*/ 	.short	0x0101


	//----- nvinfo : EIATTR_VRC_CTA_INIT_COUNT
	.align		4
        /*00d4*/ 	.byte	0x02, 0x4a
	.zero		1
	.zero		1


	//----- nvinfo : EIATTR_EXIT_INSTR_OFFSETS
	.align		4
        /*00d8*/ 	.byte	0x04, 0x1c
        /*00da*/ 	.short	(.L_35 - .L_34)


	//   ....[0]....
.L_34:
        /*00dc*/ 	.word	0x00001fa0


	//   ....[1]....
        /*00e0*/ 	.word	0x00002fe0


	//   ....[2]....
        /*00e4*/ 	.word	0x00003800


	//   ....[3]....
        /*00e8*/ 	.word	0x00003c80


	//   ....[4]....
        /*00ec*/ 	.word	0x00003ed0


	//   ....[5]....
        /*00f0*/ 	.word	0x00003ff0


	//----- nvinfo : EIATTR_CRS_STACK_SIZE
	.align		4
.L_35:
        /*00f4*/ 	.byte	0x04, 0x1e
        /*00f6*/ 	.short	(.L_37 - .L_36)
.L_36:
        /*00f8*/ 	.word	0x00000000


	//----- nvinfo : EIATTR_CBANK_PARAM_SIZE
	.align		4
.L_37:
        /*00fc*/ 	.byte	0x03, 0x19
        /*00fe*/ 	.short	0x004c


	//----- nvinfo : EIATTR_PARAM_CBANK
	.align		4
        /*0100*/ 	.byte	0x04, 0x0a
        /*0102*/ 	.short	(.L_39 - .L_38)
	.align		4
.L_38:
        /*0104*/ 	.word	index@(.nv.constant0._Z6parlbmPdS_S_S_S_ddiiiii)
        /*0108*/ 	.short	0x0380
        /*010a*/ 	.short	0x004c


	//----- nvinfo : EIATTR_SW_WAR
	.align		4
.L_39:
        /*010c*/ 	.byte	0x04, 0x36
        /*010e*/ 	.short	(.L_41 - .L_40)
.L_40:
        /*0110*/ 	.word	0x00000008
.L_41:


//--------------------- .nv.callgraph             --------------------------
	.section	.nv.callgraph,"",@"SHT_CUDA_CALLGRAPH"
	.align	4
	.sectionentsize	8
	.align		4
        /*0000*/ 	.word	0x00000000
	.align		4
        /*0004*/ 	.word	0xffffffff
	.align		4
        /*0008*/ 	.word	0x00000000
	.align		4
        /*000c*/ 	.word	0xfffffffe
	.align		4
        /*0010*/ 	.word	0x00000000
	.align		4
        /*0014*/ 	.word	0xfffffffd
	.align		4
        /*0018*/ 	.word	0x00000000
	.align		4
        /*001c*/ 	.word	0xfffffffc


//--------------------- .text._Z6parlbmPdS_S_S_S_ddiiiii --------------------------
	.section	.text._Z6parlbmPdS_S_S_S_ddiiiii,"ax",@progbits
	.align	128
        .global         _Z6parlbmPdS_S_S_S_ddiiiii
        .type           _Z6parlbmPdS_S_S_S_ddiiiii,@function
        .size           _Z6parlbmPdS_S_S_S_ddiiiii,(.L_x_36 - _Z6parlbmPdS_S_S_S_ddiiiii)
        .other          _Z6parlbmPdS_S_S_S_ddiiiii,@"STO_CUDA_ENTRY STV_DEFAULT"
_Z6parlbmPdS_S_S_S_ddiiiii:
.text._Z6parlbmPdS_S_S_S_ddiiiii:
[----:B------:R-:W-:Y:S08]  /*0000*/  LDC R1, c[0x0][0x37c] ;  /* 0x0000df00ff017b82 */ /* 0x000ff00000000800 */
[----:B------:R-:W0:Y:S01]  /*0010*/  LDC R0, c[0x0][0x3c0] ;  /* 0x0000f000ff007b82 */ /* 0x000e220000000800 */
[----:B------:R-:W1:Y:S01]  /*0020*/  S2R R5, SR_TID.X ;  /* 0x0000000000057919 */ /* 0x000e620000002100 */
[----:B------:R-:W2:Y:S01]  /*0030*/  LDCU.64 UR16, c[0x0][0x358] ;  /* 0x00006b00ff1077ac */ /* 0x000ea20008000a00 */
[----:B------:R-:W-:-:S02]  /*0040*/  CS2R R20, SRZ ;  /* 0x0000000000147805 */ /* 0x000fc4000001ff00 */
[----:B------:R-:W-:Y:S02]  /*0050*/  CS2R R18, SRZ ;  /* 0x0000000000127805 */ /* 0x000fe4000001ff00 */
[----:B------:R-:W-:Y:S01]  /*0060*/  CS2R R14, SRZ ;  /* 0x00000000000e7805 */ /* 0x000fe2000001ff00 */
[----:B------:R-:W1:Y:S08]  /*0070*/  S2UR UR4, SR_CTAID.X ;  /* 0x00000000000479c3 */ /* 0x000e700000002500 */
[----:B------:R-:W1:Y:S01]  /*0080*/  LDC R6, c[0x0][0x360] ;  /* 0x0000d800ff067b82 */ /* 0x000e620000000800 */
[----:B0-----:R-:W-:-:S04]  /*0090*/  IABS R7, R0 ;  /* 0x0000000000077213 */ /* 0x001fc80000000000 */
[----:B------:R-:W0:Y:S01]  /*00a0*/  I2F.RP R4, R7 ;  /* 0x0000000700047306 */ /* 0x000e220000209400 */
[----:B-1----:R-:W-:-:S07]  /*00b0*/  IMAD R5, R6, UR4, R5 ;  /* 0x0000000406057c24 */ /* 0x002fce000f8e0205 */
[----:B0-----:R-:W0:Y:S02]  /*00c0*/  MUFU.RCP R4, R4 ;  /* 0x0000000400047308 */ /* 0x001e240000001000 */
[----:B0-----:R-:W-:Y:S01]  /*00d0*/  VIADD R2, R4, 0xffffffe ;  /* 0x0ffffffe04027836 */ /* 0x001fe20000000000 */
[----:B------:R-:W-:-:S05]  /*00e0*/  IABS R4, R5 ;  /* 0x0000000500047213 */ /* 0x000fca0000000000 */
[----:B------:R0:W1:Y:S02]  /*00f0*/  F2I.FTZ.U32.TRUNC.NTZ R3, R2 ;  /* 0x0000000200037305 */ /* 0x000064000021f000 */
[----:B0-----:R-:W-:Y:S02]  /*0100*/  IMAD.MOV.U32 R2, RZ, RZ, RZ ;  /* 0x000000ffff027224 */ /* 0x001fe400078e00ff */
[----:B-1----:R-:W-:-:S04]  /*0110*/  IMAD.MOV R8, RZ, RZ, -R3 ;  /* 0x000000ffff087224 */ /* 0x002fc800078e0a03 */
[----:B------:R-:W-:-:S04]  /*0120*/  IMAD R9, R8, R7, RZ ;  /* 0x0000000708097224 */ /* 0x000fc800078e02ff */
[----:B------:R-:W-:-:S06]  /*0130*/  IMAD.HI.U32 R3, R3, R9, R2 ;  /* 0x0000000903037227 */ /* 0x000fcc00078e0002 */
[----:B------:R-:W-:-:S04]  /*0140*/  IMAD.HI.U32 R3, R3, R4, RZ ;  /* 0x0000000403037227 */ /* 0x000fc800078e00ff */
[----:B------:R-:W-:-:S04]  /*0150*/  IMAD.MOV R6, RZ, RZ, -R3 ;  /* 0x000000ffff067224 */ /* 0x000fc800078e0a03 */
[C---:B------:R-:W-:Y:S02]  /*0160*/  IMAD R2, R7.reuse, R6, R4 ;  /* 0x0000000607027224 */ /* 0x040fe400078e0204 */
[----:B------:R-:W0:Y:S03]  /*0170*/  LDC R4, c[0x0][0x3c8] ;  /* 0x0000f200ff047b82 */ /* 0x000e260000000800 */
[----:B------:R-:W-:-:S13]  /*0180*/  ISETP.GT.U32.AND P1, PT, R7, R2, PT ;  /* 0x000000020700720c */ /* 0x000fda0003f24070 */
[-C--:B------:R-:W-:Y:S01]  /*0190*/  @!P1 IADD3 R2, PT, PT, R2, -R7.reuse, RZ ;  /* 0x8000000702029210 */ /* 0x080fe20007ffe0ff */
[----:B------:R-:W-:Y:S01]  /*01a0*/  @!P1 VIADD R3, R3, 0x1 ;  /* 0x0000000103039836 */ /* 0x000fe20000000000 */
[----:B------:R-:W-:Y:S02]  /*01b0*/  ISETP.NE.AND P1, PT, R0, RZ, PT ;  /* 0x000000ff0000720c */ /* 0x000fe40003f25270 */
[----:B------:R-:W-:Y:S02]  /*01c0*/  ISETP.GE.U32.AND P0, PT, R2, R7, PT ;  /* 0x000000070200720c */ /* 0x000fe40003f06070 */
[----:B------:R-:W-:Y:S01]  /*01d0*/  LOP3.LUT R2, R5, R0, RZ, 0x3c, !PT ;  /* 0x0000000005027212 */ /* 0x000fe200078e3cff */
[----:B------:R-:W1:Y:S03]  /*01e0*/  LDC R7, c[0x0][0x3c4] ;  /* 0x0000f100ff077b82 */ /* 0x000e660000000800 */
[----:B------:R-:W-:-:S07]  /*01f0*/  ISETP.GE.AND P2, PT, R2, RZ, PT ;  /* 0x000000ff0200720c */ /* 0x000fce0003f46270 */
[----:B------:R-:W-:Y:S01]  /*0200*/  @P0 VIADD R3, R3, 0x1 ;  /* 0x0000000103030836 */ /* 0x000fe20000000000 */
[----:B0-----:R-:W-:-:S05]  /*0210*/  ISETP.GE.AND P0, PT, R4, 0x1, PT ;  /* 0x000000010400780c */ /* 0x001fca0003f06270 */
[----:B------:R-:W-:Y:S01]  /*0220*/  @!P2 IMAD.MOV R3, RZ, RZ, -R3 ;  /* 0x000000ffff03a224 */ /* 0x000fe200078e0a03 */
[----:B------:R-:W-:-:S05]  /*0230*/  @!P1 LOP3.LUT R3, RZ, R0, RZ, 0x33, !PT ;  /* 0x00000000ff039212 */ /* 0x000fca00078e33ff */
[----:B------:R-:W-:Y:S01]  /*0240*/  IMAD.MOV R2, RZ, RZ, -R3 ;  /* 0x000000ffff027224 */ /* 0x000fe200078e0a03 */
[----:B-1----:R-:W-:-:S03]  /*0250*/  IADD3 R6, PT, PT, R7, -0x1, RZ ;  /* 0xffffffff07067810 */ /* 0x002fc60007ffe0ff */
[----:B------:R-:W-:Y:S01]  /*0260*/  IMAD R2, R0, R2, R5 ;  /* 0x0000000200027224 */ /* 0x000fe200078e0205 */
[----:B--2---:R-:W-:Y:S06]  /*0270*/  @!P0 BRA `(.L_x_0) ;  /* 0x0000001400748947 */ /* 0x004fec0003800000 */
[C---:B------:R-:W-:Y:S01]  /*0280*/  ISETP.GE.U32.AND P1, PT, R4.reuse, 0x4, PT ;  /* 0x000000040400780c */ /* 0x040fe20003f26070 */
[----:B------:R-:W0:Y:S01]  /*0290*/  LDCU.64 UR10, c[0x0][0x388] ;  /* 0x00007100ff0a77ac */ /* 0x000e220008000a00 */
[----:B------:R-:W-:Y:S01]  /*02a0*/  LOP3.LUT R5, R4, 0x3, RZ, 0xc0, !PT ;  /* 0x0000000304057812 */ /* 0x000fe200078ec0ff */
[----:B------:R-:W-:Y:S01]  /*02b0*/  VIADD R14, R0, 0xffffffff ;  /* 0xffffffff000e7836 */ /* 0x000fe20000000000 */
[----:B------:R-:W1:Y:S02]  /*02c0*/  LDCU.128 UR12, c[0x0][0x390] ;  /* 0x00007200ff0c77ac */ /* 0x000e640008000c00 */
[----:B------:R-:W-:Y:S01]  /*02d0*/  ISETP.NE.AND P0, PT, R5, RZ, PT ;  /* 0x000000ff0500720c */ /* 0x000fe20003f05270 */
[----:B------:R-:W-:-:S06]  /*02e0*/  IMAD.MOV.U32 R15, RZ, RZ, RZ ;  /* 0x000000ffff0f7224 */ /* 0x000fcc00078e00ff */
[----:B------:R-:W-:Y:S06]  /*02f0*/  @!P1 BRA `(.L_x_1) ;  /* 0x0000000400c49947 */ /* 0x000fec0003800000 */
[----:B------:R-:W-:Y:S01]  /*0300*/  UMOV UR6, 0x10 ;  /* 0x0000001000067882 */ /* 0x000fe20000000000 */
[----:B------:R-:W-:Y:S01]  /*0310*/  UMOV UR7, 0x0 ;  /* 0x0000000000077882 */ /* 0x000fe20000000000 */
[----:B------:R-:W2:Y:S01]  /*0320*/  LDC.64 R8, c[0x0][0x380] ;  /* 0x0000e000ff087b82 */ /* 0x000ea20000000a00 */
[----:B0-----:R-:W-:Y:S01]  /*0330*/  UIMAD.WIDE.U32 UR4, UR10, 0x1, UR6 ;  /* 0x000000010a0478a5 */ /* 0x001fe2000f8e0006 */
[----:B------:R-:W-:Y:S01]  /*0340*/  LOP3.LUT R15, R4, 0x7ffffffc, RZ, 0xc0, !PT ;  /* 0x7ffffffc040f7812 */ /* 0x000fe200078ec0ff */
[----:B-1----:R-:W-:Y:S02]  /*0350*/  UIMAD.WIDE.U32 UR18, UR14, 0x1, UR6 ;  /* 0x000000010e1278a5 */ /* 0x002fe4000f8e0006 */
[----:B------:R-:W-:Y:S01]  /*0360*/  UIMAD.WIDE.U32 UR6, UR12, 0x1, UR6 ;  /* 0x000000010c0678a5 */ /* 0x000fe2000f8e0006 */
[----:B------:R-:W-:Y:S01]  /*0370*/  IADD3 R18, PT, PT, -R15, RZ, RZ ;  /* 0x000000ff0f127210 */ /* 0x000fe20007ffe1ff */
[----:B------:R-:W-:Y:S01]  /*0380*/  IMAD.U32 R10, RZ, RZ, UR4 ;  /* 0x00000004ff0a7e24 */ /* 0x000fe2000f8e00ff */
[----:B------:R-:W-:Y:S01]  /*0390*/  UIADD3 UR8, UPT, UPT, UR19, UR15, URZ ;  /* 0x0000000f13087290 */ /* 0x000fe2000fffe0ff */
[----:B------:R-:W-:Y:S01]  /*03a0*/  IMAD.U32 R11, RZ, RZ, UR5 ;  /* 0x00000005ff0b7e24 */ /* 0x000fe2000f8e00ff */
[----:B------:R-:W-:Y:S01]  /*03b0*/  UIADD3 UR4, UPT, UPT, UR5, UR11, URZ ;  /* 0x0000000b05047290 */ /* 0x000fe2000fffe0ff */
[----:B------:R-:W-:Y:S01]  /*03c0*/  IMAD.U32 R21, RZ, RZ, UR19 ;  /* 0x00000013ff157e24 */ /* 0x000fe2000f8e00ff */
[----:B------:R-:W-:Y:S01]  /*03d0*/  MOV R12, R10 ;  /* 0x0000000a000c7202 */ /* 0x000fe20000000f00 */
[----:B------:R-:W-:Y:S01]  /*03e0*/  IMAD.U32 R10, RZ, RZ, UR6 ;  /* 0x00000006ff0a7e24 */ /* 0x000fe2000f8e00ff */
[----:B------:R-:W-:-:S02]  /*03f0*/  UIADD3 UR6, UPT, UPT, UR7, UR13, URZ ;  /* 0x0000000d07067290 */ /* 0x000fc4000fffe0ff */
[----:B------:R-:W-:Y:S02]  /*0400*/  IMAD.U32 R11, RZ, RZ, UR7 ;  /* 0x00000007ff0b7e24 */ /* 0x000fe4000f8e00ff */
[----:B------:R-:W-:Y:S02]  /*0410*/  IMAD.U32 R20, RZ, RZ, UR18 ;  /* 0x00000012ff147e24 */ /* 0x000fe4000f8e00ff */
[----:B------:R-:W-:Y:S02]  /*0420*/  IMAD.U32 R21, RZ, RZ, UR8 ;  /* 0x00000008ff157e24 */ /* 0x000fe4000f8e00ff */
[----:B------:R-:W-:Y:S02]  /*0430*/  IMAD.U32 R11, RZ, RZ, UR6 ;  /* 0x00000006ff0b7e24 */ /* 0x000fe4000f8e00ff */
[----:B------:R-:W-:Y:S01]  /*0440*/  IMAD.U32 R13, RZ, RZ, UR4 ;  /* 0x00000004ff0d7e24 */ /* 0x000fe2000f8e00ff */
[----:B------:R-:W-:-:S06]  /*0450*/  UMOV UR4, 0x3 ;  /* 0x0000000300047882 */ /* 0x000fcc0000000000 */
.L_x_2:
[----:B---3--:R-:W3:Y:S04]  /*0460*/  LDG.E.64 R16, desc[UR16][R12.64+-0x10] ;  /* 0xfffff0100c107981 */ /* 0x008ee8000c1e1b00 */
[----:B------:R-:W4:Y:S01]  /*0470*/  LDG.E.64 R22, desc[UR16][R10.64+-0x10] ;  /* 0xfffff0100a167981 */ /* 0x000f22000c1e1b00 */
[----:B---3--:R-:W0:Y:S08]  /*0480*/  F2I.F64.TRUNC R17, R16 ;  /* 0x0000001000117311 */ /* 0x008e30000030d100 */
[----:B----4-:R-:W1:Y:S01]  /*0490*/  F2I.F64.TRUNC R22, R22 ;  /* 0x0000001600167311 */ /* 0x010e62000030d100 */
[----:B0-----:R-:W-:-:S05]  /*04a0*/  IMAD.IADD R19, R2, 0x1, -R17 ;  /* 0x0000000102137824 */ /* 0x001fca00078e0a11 */
[C---:B------:R-:W-:Y:S02]  /*04b0*/  ISETP.NE.AND P2, PT, R19.reuse, -0x1, PT ;  /* 0xffffffff1300780c */ /* 0x040fe40003f45270 */
[----:B------:R-:W-:Y:S02]  /*04c0*/  ISETP.NE.AND P1, PT, R19, R0, PT ;  /* 0x000000001300720c */ /* 0x000fe40003f25270 */
[----:B-1----:R-:W-:Y:S02]  /*04d0*/  IADD3 R24, PT, PT, R3, -R22, RZ ;  /* 0x8000001603187210 */ /* 0x002fe40007ffe0ff */
[----:B------:R-:W-:Y:S02]  /*04e0*/  SEL R19, R14, R19, !P2 ;  /* 0x000000130e137207 */ /* 0x000fe40005000000 */
[C---:B------:R-:W-:Y:S02]  /*04f0*/  ISETP.NE.AND P4, PT, R24.reuse, -0x1, PT ;  /* 0xffffffff1800780c */ /* 0x040fe40003f85270 */
[----:B------:R-:W-:-:S02]  /*0500*/  ISETP.NE.AND P3, PT, R24, R7, PT ;  /* 0x000000071800720c */ /* 0x000fc40003f65270 */
[----:B------:R-:W-:Y:S02]  /*0510*/  SEL R24, R6, R24, !P4 ;  /* 0x0000001806187207 */ /* 0x000fe40006000000 */
[----:B------:R-:W-:Y:S02]  /*0520*/  SEL R19, R19, RZ, P1 ;  /* 0x000000ff13137207 */ /* 0x000fe40000800000 */
[----:B------:R-:W-:-:S05]  /*0530*/  SEL R24, R24, RZ, P3 ;  /* 0x000000ff18187207 */ /* 0x000fca0001800000 */
[----:B------:R-:W-:-:S04]  /*0540*/  IMAD R19, R24, R0, R19 ;  /* 0x0000000018137224 */ /* 0x000fc800078e0213 */
[----:B------:R-:W-:-:S04]  /*0550*/  IMAD R19, R19, R4, UR4 ;  /* 0x0000000413137e24 */ /* 0x000fc8000f8e0204 */
[----:B------:R-:W-:-:S04]  /*0560*/  VIADD R17, R19, 0xfffffffd ;  /* 0xfffffffd13117836 */ /* 0x000fc80000000000 */
[----:B--2---:R-:W-:-:S05]  /*0570*/  IMAD.WIDE R16, R17, 0x8, R8 ;  /* 0x0000000811107825 */ /* 0x004fca00078e0208 */
[----:B------:R0:W2:Y:S02]  /*0580*/  LDG.E.64 R22, desc[UR16][R16.64] ;  /* 0x0000001010167981 */ /* 0x0000a4000c1e1b00 */
[----:B0-----:R-:W-:Y:S02]  /*0590*/  IMAD.MOV.U32 R16, RZ, RZ, R20 ;  /* 0x000000ffff107224 */ /* 0x001fe400078e0014 */
[----:B------:R-:W-:-:S05]  /*05a0*/  IMAD.MOV.U32 R17, RZ, RZ, R21 ;  /* 0x000000ffff117224 */ /* 0x000fca00078e0015 */
[----:B--2---:R0:W-:Y:S04]  /*05b0*/  STG.E.64 desc[UR16][R16.64+-0x10], R22 ;  /* 0xfffff01610007986 */ /* 0x0041e8000c101b10 */
[----:B------:R-:W2:Y:S04]  /*05c0*/  LDG.E.64 R20, desc[UR16][R12.64+-0x8] ;  /* 0xfffff8100c147981 */ /* 0x000ea8000c1e1b00 */
[----:B------:R-:W3:Y:S01]  /*05d0*/  LDG.E.64 R24, desc[UR16][R10.64+-0x8] ;  /* 0xfffff8100a187981 */ /* 0x000ee2000c1e1b00 */
[----:B--2---:R-:W1:Y:S08]  /*05e0*/  F2I.F64.TRUNC R21, R20 ;  /* 0x0000001400157311 */ /* 0x004e70000030d100 */
[----:B---3--:R-:W2:Y:S01]  /*05f0*/  F2I.F64.TRUNC R24, R24 ;  /* 0x0000001800187311 */ /* 0x008ea2000030d100 */
[----:B-1----:R-:W-:-:S05]  /*0600*/  IMAD.IADD R19, R2, 0x1, -R21 ;  /* 0x0000000102137824 */ /* 0x002fca00078e0a15 */
[C---:B------:R-:W-:Y:S02]  /*0610*/  ISETP.NE.AND P2, PT, R19.reuse, -0x1, PT ;  /* 0xffffffff1300780c */ /* 0x040fe40003f45270 */
[----:B------:R-:W-:Y:S02]  /*0620*/  ISETP.NE.AND P1, PT, R19, R0, PT ;  /* 0x000000001300720c */ /* 0x000fe40003f25270 */
[----:B--2---:R-:W-:Y:S02]  /*0630*/  IADD3 R26, PT, PT, R3, -R24, RZ ;  /* 0x80000018031a7210 */ /* 0x004fe40007ffe0ff */
        /* <DEDUP_REMOVED lines=9> */
[----:B------:R-:W-:-:S06]  /*06d0*/  IMAD.WIDE R20, R19, 0x8, R8 ;  /* 0x0000000813147825 */ /* 0x000fcc00078e0208 */
[----:B------:R-:W2:Y:S04]  /*06e0*/  LDG.E.64 R20, desc[UR16][R20.64] ;  /* 0x0000001014147981 */ /* 0x000ea8000c1e1b00 */
[----:B--2---:R1:W-:Y:S04]  /*06f0*/  STG.E.64 desc[UR16][R16.64+-0x8], R20 ;  /* 0xfffff81410007986 */ /* 0x0043e8000c101b10 */
[----:B0-----:R-:W2:Y:S04]  /*0700*/  LDG.E.64 R22, desc[UR16][R12.64] ;  /* 0x000000100c167981 */ /* 0x001ea8000c1e1b00 */
[----:B------:R-:W3:Y:S01]  /*0710*/  LDG.E.64 R24, desc[UR16][R10.64] ;  /* 0x000000100a187981 */ /* 0x000ee2000c1e1b00 */
[----:B--2---:R-:W0:Y:S08]  /*0720*/  F2I.F64.TRUNC R23, R22 ;  /* 0x0000001600177311 */ /* 0x004e30000030d100 */
[----:B---3--:R-:W2:Y:S01]  /*0730*/  F2I.F64.TRUNC R24, R24 ;  /* 0x0000001800187311 */ /* 0x008ea2000030d100 */
[----:B0-----:R-:W-:-:S05]  /*0740*/  IMAD.IADD R19, R2, 0x1, -R23 ;  /* 0x0000000102137824 */ /* 0x001fca00078e0a17 */
[C---:B------:R-:W-:Y:S02]  /*0750*/  ISETP.NE.AND P2, PT, R19.reuse, -0x1, PT ;  /* 0xffffffff1300780c */ /* 0x040fe40003f45270 */
[----:B------:R-:W-:Y:S01]  /*0760*/  ISETP.NE.AND P1, PT, R19, R0, PT ;  /* 0x000000001300720c */ /* 0x000fe20003f25270 */
[----:B--2---:R-:W-:Y:S01]  /*0770*/  IMAD.IADD R26, R3, 0x1, -R24 ;  /* 0x00000001031a7824 */ /* 0x004fe200078e0a18 */
[----:B------:R-:W-:-:S04]  /*0780*/  SEL R19, R14, R19, !P2 ;  /* 0x000000130e137207 */ /* 0x000fc80005000000 */
[C---:B------:R-:W-:Y:S02]  /*0790*/  ISETP.NE.AND P4, PT, R26.reuse, -0x1, PT ;  /* 0xffffffff1a00780c */ /* 0x040fe40003f85270 */
[----:B------:R-:W-:Y:S02]  /*07a0*/  ISETP.NE.AND P3, PT, R26, R7, PT ;  /* 0x000000071a00720c */ /* 0x000fe40003f65270 */
[----:B------:R-:W-:Y:S02]  /*07b0*/  SEL R26, R6, R26, !P4 ;  /* 0x0000001a061a7207 */ /* 0x000fe40006000000 */
[----:B------:R-:W-:Y:S02]  /*07c0*/  SEL R19, R19, RZ, P1 ;  /* 0x000000ff13137207 */ /* 0x000fe40000800000 */
[----:B------:R-:W-:-:S05]  /*07d0*/  SEL R26, R26, RZ, P3 ;  /* 0x000000ff1a1a7207 */ /* 0x000fca0001800000 */
[----:B------:R-:W-:-:S04]  /*07e0*/  IMAD R19, R26, R0, R19 ;  /* 0x000000001a137224 */ /* 0x000fc800078e0213 */
[----:B------:R-:W-:-:S04]  /*07f0*/  IMAD R19, R19, R4, UR4 ;  /* 0x0000000413137e24 */ /* 0x000fc8000f8e0204 */
[----:B------:R-:W-:-:S04]  /*0800*/  VIADD R19, R19, 0xffffffff ;  /* 0xffffffff13137836 */ /* 0x000fc80000000000 */
[----:B-1----:R-:W-:-:S06]  /*0810*/  IMAD.WIDE R20, R19, 0x8, R8 ;  /* 0x0000000813147825 */ /* 0x002fcc00078e0208 */
[----:B------:R-:W2:Y:S04]  /*0820*/  LDG.E.64 R20, desc[UR16][R20.64] ;  /* 0x0000001014147981 */ /* 0x000ea8000c1e1b00 */
[----:B--2---:R0:W-:Y:S04]  /*0830*/  STG.E.64 desc[UR16][R16.64], R20 ;  /* 0x0000001410007986 */ /* 0x0041e8000c101b10 */
[----:B------:R-:W2:Y:S04]  /*0840*/  LDG.E.64 R24, desc[UR16][R10.64+0x8] ;  /* 0x000008100a187981 */ /* 0x000ea8000c1e1b00 */
[----:B------:R-:W3:Y:S01]  /*0850*/  LDG.E.64 R22, desc[UR16][R12.64+0x8] ;  /* 0x000008100c167981 */ /* 0x000ee2000c1e1b00 */
[----:B--2---:R-:W1:Y:S08]  /*0860*/  F2I.F64.TRUNC R24, R24 ;  /* 0x0000001800187311 */ /* 0x004e70000030d100 */
[----:B---3--:R-:W2:Y:S01]  /*0870*/  F2I.F64.TRUNC R23, R22 ;  /* 0x0000001600177311 */ /* 0x008ea2000030d100 */
[----:B-1----:R-:W-:Y:S01]  /*0880*/  IMAD.IADD R26, R3, 0x1, -R24 ;  /* 0x00000001031a7824 */ /* 0x002fe200078e0a18 */
[----:B--2---:R-:W-:-:S04]  /*0890*/  IADD3 R19, PT, PT, R2, -R23, RZ ;  /* 0x8000001702137210 */ /* 0x004fc80007ffe0ff */
[C---:B------:R-:W-:Y:S02]  /*08a0*/  ISETP.NE.AND P4, PT, R26.reuse, -0x1, PT ;  /* 0xffffffff1a00780c */ /* 0x040fe40003f85270 */
[C---:B------:R-:W-:Y:S02]  /*08b0*/  ISETP.NE.AND P2, PT, R19.reuse, -0x1, PT ;  /* 0xffffffff1300780c */ /* 0x040fe40003f45270 */
[----:B------:R-:W-:Y:S02]  /*08c0*/  ISETP.NE.AND P1, PT, R19, R0, PT ;  /* 0x000000001300720c */ /* 0x000fe40003f25270 */
[----:B------:R-:W-:Y:S02]  /*08d0*/  ISETP.NE.AND P3, PT, R26, R7, PT ;  /* 0x000000071a00720c */ /* 0x000fe40003f65270 */
[----:B------:R-:W-:Y:S02]  /*08e0*/  SEL R19, R14, R19, !P2 ;  /* 0x000000130e137207 */ /* 0x000fe40005000000 */
[----:B------:R-:W-:-:S02]  /*08f0*/  SEL R26, R6, R26, !P4 ;  /* 0x0000001a061a7207 */ /* 0x000fc40006000000 */
[----:B------:R-:W-:Y:S02]  /*0900*/  SEL R19, R19, RZ, P1 ;  /* 0x000000ff13137207 */ /* 0x000fe40000800000 */
[----:B------:R-:W-:-:S05]  /*0910*/  SEL R26, R26, RZ, P3 ;  /* 0x000000ff1a1a7207 */ /* 0x000fca0001800000 */
[----:B------:R-:W-:-:S04]  /*0920*/  IMAD R19, R26, R0, R19 ;  /* 0x000000001a137224 */ /* 0x000fc800078e0213 */
[----:B------:R-:W-:-:S04]  /*0930*/  IMAD R19, R19, R4, UR4 ;  /* 0x0000000413137e24 */ /* 0x000fc8000f8e0204 */
[----:B------:R-:W-:-:S06]  /*0940*/  IMAD.WIDE R22, R19, 0x8, R8 ;  /* 0x0000000813167825 */ /* 0x000fcc00078e0208 */
[----:B------:R-:W2:Y:S01]  /*0950*/  LDG.E.64 R22, desc[UR16][R22.64] ;  /* 0x0000001016167981 */ /* 0x000ea2000c1e1b00 */
[----:B------:R-:W-:-:S05]  /*0960*/  VIADD R18, R18, 0x4 ;  /* 0x0000000412127836 */ /* 0x000fca0000000000 */
[----:B------:R-:W-:Y:S02]  /*0970*/  ISETP.NE.AND P1, PT, R18, RZ, PT ;  /* 0x000000ff1200720c */ /* 0x000fe40003f25270 */
[----:B------:R-:W-:Y:S02]  /*0980*/  IADD3 R12, P2, PT, R12, 0x20, RZ ;  /* 0x000000200c0c7810 */ /* 0x000fe40007f5e0ff */
[----:B0-----:R-:W-:Y:S01]  /*0990*/  IADD3 R20, P3, PT, R16, 0x20, RZ ;  /* 0x0000002010147810 */ /* 0x001fe20007f7e0ff */
[----:B------:R-:W-:Y:S01]  /*09a0*/  UIADD3 UR4, UPT, UPT, UR4, 0x4, URZ ;  /* 0x0000000404047890 */ /* 0x000fe2000fffe0ff */
[----:B------:R-:W-:Y:S01]  /*09b0*/  IADD3 R10, P4, PT, R10, 0x20, RZ ;  /* 0x000000200a0a7810 */ /* 0x000fe20007f9e0ff */
[----:B------:R-:W-:Y:S02]  /*09c0*/  IMAD.X R13, RZ, RZ, R13, P2 ;  /* 0x000000ffff0d7224 */ /* 0x000fe400010e060d */
[----:B------:R-:W-:Y:S01]  /*09d0*/  IMAD.X R21, RZ, RZ, R17, P3 ;  /* 0x000000ffff157224 */ /* 0x000fe200018e0611 */
[----:B------:R-:W-:Y:S01]  /*09e0*/  IADD3.X R11, PT, PT, RZ, R11, RZ, P4, !PT ;  /* 0x0000000bff0b7210 */ /* 0x000fe200027fe4ff */
[----:B--2---:R3:W-:Y:S02]  /*09f0*/  STG.E.64 desc[UR16][R16.64+0x8], R22 ;  /* 0x0000081610007986 */ /* 0x0047e4000c101b10 */
[----:B------:R-:W-:Y:S06]  /*0a00*/  @P1 BRA `(.L_x_2) ;  /* 0xfffffff800941947 */ /* 0x000fec000383ffff */
.L_x_1:
[----:B------:R-:W-:Y:S05]  /*0a10*/  @!P0 BRA `(.L_x_3) ;  /* 0x0000000400388947 */ /* 0x000fea0003800000 */
[----:B------:R-:W-:Y:S02]  /*0a20*/  ISETP.NE.AND P2, PT, R5, 0x1, PT ;  /* 0x000000010500780c */ /* 0x000fe40003f45270 */
[----:B------:R-:W-:-:S04]  /*0a30*/  LOP3.LUT R8, R4, 0x1, RZ, 0xc0, !PT ;  /* 0x0000000104087812 */ /* 0x000fc800078ec0ff */
[----:B------:R-:W-:-:S07]  /*0a40*/  ISETP.NE.U32.AND P1, PT, R8, 0x1, PT ;  /* 0x000000010800780c */ /* 0x000fce0003f25070 */
[----:B------:R-:W-:Y:S06]  /*0a50*/  @!P2 BRA `(.L_x_4) ;  /* 0x0000000000bca947 */ /* 0x000fec0003800000 */
[----:B------:R-:W2:Y:S08]  /*0a60*/  LDC.64 R10, c[0x0][0x388] ;  /* 0x0000e200ff0a7b82 */ /* 0x000eb00000000a00 */
[----:B------:R-:W4:Y:S08]  /*0a70*/  LDC.64 R8, c[0x0][0x390] ;  /* 0x0000e400ff087b82 */ /* 0x000f300000000a00 */
[----:B------:R-:W5:Y:S01]  /*0a80*/  LDC.64 R12, c[0x0][0x380] ;  /* 0x0000e000ff0c7b82 */ /* 0x000f620000000a00 */
[----:B--2---:R-:W-:-:S05]  /*0a90*/  IMAD.WIDE.U32 R10, R15, 0x8, R10 ;  /* 0x000000080f0a7825 */ /* 0x004fca00078e000a */
[----:B---3--:R-:W2:Y:S01]  /*0aa0*/  LDG.E.64 R16, desc[UR16][R10.64] ;  /* 0x000000100a107981 */ /* 0x008ea2000c1e1b00 */
[----:B----4-:R-:W-:-:S05]  /*0ab0*/  IMAD.WIDE.U32 R8, R15, 0x8, R8 ;  /* 0x000000080f087825 */ /* 0x010fca00078e0008 */
[----:B------:R-:W3:Y:S01]  /*0ac0*/  LDG.E.64 R18, desc[UR16][R8.64] ;  /* 0x0000001008127981 */ /* 0x000ee2000c1e1b00 */
[----:B--2---:R-:W2:Y:S08]  /*0ad0*/  F2I.F64.TRUNC R17, R16 ;  /* 0x0000001000117311 */ /* 0x004eb0000030d100 */
[----:B---3--:R-:W3:Y:S01]  /*0ae0*/  F2I.F64.TRUNC R18, R18 ;  /* 0x0000001200127311 */ /* 0x008ee2000030d100 */
[----:B--2---:R-:W-:-:S02]  /*0af0*/  IMAD.IADD R21, R2, 0x1, -R17 ;  /* 0x0000000102157824 */ /* 0x004fc400078e0a11 */
[----:B------:R-:W2:Y:S01]  /*0b00*/  LDC.64 R16, c[0x0][0x398] ;  /* 0x0000e600ff107b82 */ /* 0x000ea20000000a00 */
[----:B---3--:R-:W-:Y:S02]  /*0b10*/  IMAD.IADD R20, R3, 0x1, -R18 ;  /* 0x0000000103147824 */ /* 0x008fe400078e0a12 */
[----:B------:R-:W-:-:S03]  /*0b20*/  ISETP.NE.AND P3, PT, R21, -0x1, PT ;  /* 0xffffffff1500780c */ /* 0x000fc60003f65270 */
[C---:B------:R-:W-:Y:S02]  /*0b30*/  ISETP.NE.AND P5, PT, R20.reuse, -0x1, PT ;  /* 0xffffffff1400780c */ /* 0x040fe40003fa5270 */
[----:B------:R-:W-:Y:S02]  /*0b40*/  ISETP.NE.AND P2, PT, R21, R0, PT ;  /* 0x000000001500720c */ /* 0x000fe40003f45270 */
[----:B------:R-:W-:Y:S02]  /*0b50*/  ISETP.NE.AND P4, PT, R20, R7, PT ;  /* 0x000000071400720c */ /* 0x000fe40003f85270 */
[----:B------:R-:W-:Y:S02]  /*0b60*/  SEL R21, R14, R21, !P3 ;  /* 0x000000150e157207 */ /* 0x000fe40005800000 */
[----:B------:R-:W-:Y:S02]  /*0b70*/  SEL R20, R6, R20, !P5 ;  /* 0x0000001406147207 */ /* 0x000fe40006800000 */
[----:B------:R-:W-:-:S02]  /*0b80*/  SEL R21, R21, RZ, P2 ;  /* 0x000000ff15157207 */ /* 0x000fc40001000000 */
[----:B------:R-:W-:-:S05]  /*0b90*/  SEL R20, R20, RZ, P4 ;  /* 0x000000ff14147207 */ /* 0x000fca0002000000 */
[----:B------:R-:W-:-:S04]  /*0ba0*/  IMAD R20, R20, R0, R21 ;  /* 0x0000000014147224 */ /* 0x000fc800078e0215 */
[----:B------:R-:W-:-:S04]  /*0bb0*/  IMAD R19, R20, R4, R15 ;  /* 0x0000000414137224 */ /* 0x000fc800078e020f */
[----:B-----5:R-:W-:-:S06]  /*0bc0*/  IMAD.WIDE R18, R19, 0x8, R12 ;  /* 0x0000000813127825 */ /* 0x020fcc00078e020c */
[----:B------:R-:W3:Y:S01]  /*0bd0*/  LDG.E.64 R18, desc[UR16][R18.64] ;  /* 0x0000001012127981 */ /* 0x000ee2000c1e1b00 */
[----:B--2---:R-:W-:-:S05]  /*0be0*/  IMAD.WIDE.U32 R16, R15, 0x8, R16 ;  /* 0x000000080f107825 */ /* 0x004fca00078e0010 */
[----:B---3--:R2:W-:Y:S04]  /*0bf0*/  STG.E.64 desc[UR16][R16.64], R18 ;  /* 0x0000001210007986 */ /* 0x0085e8000c101b10 */
[----:B------:R-:W3:Y:S04]  /*0c00*/  LDG.E.64 R10, desc[UR16][R10.64+0x8] ;  /* 0x000008100a0a7981 */ /* 0x000ee8000c1e1b00 */
[----:B------:R-:W4:Y:S01]  /*0c10*/  LDG.E.64 R8, desc[UR16][R8.64+0x8] ;  /* 0x0000081008087981 */ /* 0x000f22000c1e1b00 */
[----:B---3--:R-:W3:Y:S08]  /*0c20*/  F2I.F64.TRUNC R21, R10 ;  /* 0x0000000a00157311 */ /* 0x008ef0000030d100 */
[----:B----4-:R-:W4:Y:S01]  /*0c30*/  F2I.F64.TRUNC R20, R8 ;  /* 0x0000000800147311 */ /* 0x010f22000030d100 */
[----:B---3--:R-:W-:-:S02]  /*0c40*/  IMAD.IADD R21, R2, 0x1, -R21 ;  /* 0x0000000102157824 */ /* 0x008fc400078e0a15 */
[----:B----4-:R-:W-:-:S03]  /*0c50*/  IMAD.IADD R20, R3, 0x1, -R20 ;  /* 0x0000000103147824 */ /* 0x010fc600078e0a14 */
        /* <DEDUP_REMOVED lines=9> */
[----:B------:R-:W-:-:S05]  /*0cf0*/  IMAD R20, R20, R4, R15 ;  /* 0x0000000414147224 */ /* 0x000fca00078e020f */
[----:B------:R-:W-:-:S05]  /*0d00*/  IADD3 R9, PT, PT, R20, 0x1, RZ ;  /* 0x0000000114097810 */ /* 0x000fca0007ffe0ff */
[----:B------:R-:W-:-:S06]  /*0d10*/  IMAD.WIDE R12, R9, 0x8, R12 ;  /* 0x00000008090c7825 */ /* 0x000fcc00078e020c */
[----:B------:R-:W3:Y:S01]  /*0d20*/  LDG.E.64 R12, desc[UR16][R12.64] ;  /* 0x000000100c0c7981 */ /* 0x000ee2000c1e1b00 */
[----:B------:R-:W-:-:S03]  /*0d30*/  VIADD R15, R15, 0x2 ;  /* 0x000000020f0f7836 */ /* 0x000fc60000000000 */
[----:B---3--:R2:W-:Y:S04]  /*0d40*/  STG.E.64 desc[UR16][R16.64+0x8], R12 ;  /* 0x0000080c10007986 */ /* 0x0085e8000c101b10 */
.L_x_4:
[----:B------:R-:W-:Y:S05]  /*0d50*/  @P1 BRA `(.L_x_3) ;  /* 0x0000000000681947 */ /* 0x000fea0003800000 */
[----:B------:R-:W4:Y:S08]  /*0d60*/  LDC.64 R8, c[0x0][0x388] ;  /* 0x0000e200ff087b82 */ /* 0x000f300000000a00 */
[----:B------:R-:W5:Y:S01]  /*0d70*/  LDC.64 R10, c[0x0][0x390] ;  /* 0x0000e400ff0a7b82 */ /* 0x000f620000000a00 */
[----:B----4-:R-:W-:-:S06]  /*0d80*/  IMAD.WIDE.U32 R8, R15, 0x8, R8 ;  /* 0x000000080f087825 */ /* 0x010fcc00078e0008 */
[----:B------:R-:W2:Y:S01]  /*0d90*/  LDG.E.64 R8, desc[UR16][R8.64] ;  /* 0x0000001008087981 */ /* 0x000ea2000c1e1b00 */
[----:B-----5:R-:W-:-:S06]  /*0da0*/  IMAD.WIDE.U32 R10, R15, 0x8, R10 ;  /* 0x000000080f0a7825 */ /* 0x020fcc00078e000a */
[----:B------:R-:W4:Y:S01]  /*0db0*/  LDG.E.64 R10, desc[UR16][R10.64] ;  /* 0x000000100a0a7981 */ /* 0x000f22000c1e1b00 */
[----:B--2---:R-:W3:Y:S08]  /*0dc0*/  F2I.F64.TRUNC R13, R8 ;  /* 0x00000008000d7311 */ /* 0x004ef0000030d100 */
[----:B----4-:R2:W4:Y:S01]  /*0dd0*/  F2I.F64.TRUNC R12, R10 ;  /* 0x0000000a000c7311 */ /* 0x010522000030d100 */
[----:B---3--:R-:W-:Y:S01]  /*0de0*/  IMAD.IADD R17, R2, 0x1, -R13 ;  /* 0x0000000102117824 */ /* 0x008fe200078e0a0d */
[----:B--2---:R-:W2:Y:S04]  /*0df0*/  LDC.64 R10, c[0x0][0x398] ;  /* 0x0000e600ff0a7b82 */ /* 0x004ea80000000a00 */
[----:B------:R-:W-:Y:S01]  /*0e00*/  ISETP.NE.AND P2, PT, R17, -0x1, PT ;  /* 0xffffffff1100780c */ /* 0x000fe20003f45270 */
[----:B----4-:R-:W-:-:S03]  /*0e10*/  IMAD.IADD R16, R3, 0x1, -R12 ;  /* 0x0000000103107824 */ /* 0x010fc600078e0a0c */
[----:B------:R-:W3:Y:S02]  /*0e20*/  LDC.64 R12, c[0x0][0x380] ;  /* 0x0000e000ff0c7b82 */ /* 0x000ee40000000a00 */
[----:B------:R-:W-:Y:S02]  /*0e30*/  ISETP.NE.AND P3, PT, R16, -0x1, PT ;  /* 0xffffffff1000780c */ /* 0x000fe40003f65270 */
[----:B------:R-:W-:Y:S02]  /*0e40*/  SEL R14, R14, R17, !P2 ;  /* 0x000000110e0e7207 */ /* 0x000fe40005000000 */
[----:B------:R-:W-:Y:S02]  /*0e50*/  ISETP.NE.AND P2, PT, R16, R7, PT ;  /* 0x000000071000720c */ /* 0x000fe40003f45270 */
[----:B------:R-:W-:Y:S02]  /*0e60*/  ISETP.NE.AND P1, PT, R17, R0, PT ;  /* 0x000000001100720c */ /* 0x000fe40003f25270 */
[----:B------:R-:W-:-:S02]  /*0e70*/  SEL R16, R6, R16, !P3 ;  /* 0x0000001006107207 */ /* 0x000fc40005800000 */
[----:B------:R-:W-:Y:S02]  /*0e80*/  SEL R7, R14, RZ, P1 ;  /* 0x000000ff0e077207 */ /* 0x000fe40000800000 */
[----:B------:R-:W-:-:S05]  /*0e90*/  SEL R16, R16, RZ, P2 ;  /* 0x000000ff10107207 */ /* 0x000fca0001000000 */
[----:B------:R-:W-:-:S04]  /*0ea0*/  IMAD R7, R16, R0, R7 ;  /* 0x0000000010077224 */ /* 0x000fc800078e0207 */
[----:B------:R-:W-:-:S04]  /*0eb0*/  IMAD R7, R7, R4, R15 ;  /* 0x0000000407077224 */ /* 0x000fc800078e020f */
[----:B---3--:R-:W-:-:S06]  /*0ec0*/  IMAD.WIDE R8, R7, 0x8, R12 ;  /* 0x0000000807087825 */ /* 0x008fcc00078e020c */
[----:B------:R-:W3:Y:S01]  /*0ed0*/  LDG.E.64 R8, desc[UR16][R8.64] ;  /* 0x0000001008087981 */ /* 0x000ee2000c1e1b00 */
[----:B--2---:R-:W-:-:S05]  /*0ee0*/  IMAD.WIDE.U32 R10, R15, 0x8, R10 ;  /* 0x000000080f0a7825 */ /* 0x004fca00078e000a */
[----:B---3--:R4:W-:Y:S02]  /*0ef0*/  STG.E.64 desc[UR16][R10.64], R8 ;  /* 0x000000080a007986 */ /* 0x0089e4000c101b10 */
.L_x_3:
[C---:B------:R-:W-:Y:S01]  /*0f00*/  ISETP.GE.U32.AND P2, PT, R4.reuse, 0x8, PT ;  /* 0x000000080400780c */ /* 0x040fe20003f46070 */
[----:B------:R-:W-:Y:S01]  /*0f10*/  IMAD.MOV.U32 R30, RZ, RZ, RZ ;  /* 0x000000ffff1e7224 */ /* 0x000fe200078e00ff */
[----:B------:R-:W-:Y:S02]  /*0f20*/  LOP3.LUT R7, R4, 0x7, RZ, 0xc0, !PT ;  /* 0x0000000704077812 */ /* 0x000fe400078ec0ff */
[----:B------:R-:W-:Y:S02]  /*0f30*/  CS2R R14, SRZ ;  /* 0x00000000000e7805 */ /* 0x000fe4000001ff00 */
[----:B--2---:R-:W-:Y:S02]  /*0f40*/  CS2R R18, SRZ ;  /* 0x0000000000127805 */ /* 0x004fe4000001ff00 */
[----:B------:R-:W-:Y:S02]  /*0f50*/  CS2R R20, SRZ ;  /* 0x0000000000147805 */ /* 0x000fe4000001ff00 */
[----:B------:R-:W-:-:S03]  /*0f60*/  ISETP.NE.AND P1, PT, R7, RZ, PT ;  /* 0x000000ff0700720c */ /* 0x000fc60003f25270 */
[----:B------:R-:W-:Y:S10]  /*0f70*/  @!P2 BRA `(.L_x_5) ;  /* 0x000000040020a947 */ /* 0x000ff40003800000 */
[----:B-1----:R-:W-:Y:S01]  /*0f80*/  UIADD3 UR8, UP0, UPT, UR14, 0x20, URZ ;  /* 0x000000200e087890 */ /* 0x002fe2000ff1e0ff */
[----:B------:R-:W-:Y:S01]  /*0f90*/  LOP3.LUT R30, R4, 0x7ffffff8, RZ, 0xc0, !PT ;  /* 0x7ffffff8041e7812 */ /* 0x000fe200078ec0ff */
[----:B------:R-:W-:Y:S01]  /*0fa0*/  UIADD3 UR4, UP2, UPT, UR12, 0x20, URZ ;  /* 0x000000200c047890 */ /* 0x000fe2000ff5e0ff */
[----:B------:R-:W-:Y:S01]  /*0fb0*/  CS2R R14, SRZ ;  /* 0x00000000000e7805 */ /* 0x000fe2000001ff00 */
[----:B0-----:R-:W-:Y:S01]  /*0fc0*/  UIADD3 UR6, UP1, UPT, UR10, 0x20, URZ ;  /* 0x000000200a067890 */ /* 0x001fe2000ff3e0ff */
[----:B------:R-:W-:Y:S01]  /*0fd0*/  IADD3 R31, PT, PT, -R30, RZ, RZ ;  /* 0x000000ff1e1f7210 */ /* 0x000fe20007ffe1ff */
[----:B------:R-:W-:Y:S01]  /*0fe0*/  UIADD3.X UR9, UPT, UPT, URZ, UR15, URZ, UP0, !UPT ;  /* 0x0000000fff097290 */ /* 0x000fe200087fe4ff */
[----:B----4-:R-:W-:Y:S01]  /*0ff0*/  IMAD.U32 R10, RZ, RZ, UR8 ;  /* 0x00000008ff0a7e24 */ /* 0x010fe2000f8e00ff */
[----:B------:R-:W-:Y:S01]  /*1000*/  UIADD3.X UR5, UPT, UPT, URZ, UR13, URZ, UP2, !UPT ;  /* 0x0000000dff057290 */ /* 0x000fe200097fe4ff */
[----:B------:R-:W-:Y:S01]  /*1010*/  IMAD.U32 R8, RZ, RZ, UR4 ;  /* 0x00000004ff087e24 */ /* 0x000fe2000f8e00ff */
[----:B------:R-:W-:Y:S01]  /*1020*/  UIADD3.X UR7, UPT, UPT, URZ, UR11, URZ, UP1, !UPT ;  /* 0x0000000bff077290 */ /* 0x000fe20008ffe4ff */
[----:B------:R-:W-:-:S02]  /*1030*/  IMAD.U32 R12, RZ, RZ, UR6 ;  /* 0x00000006ff0c7e24 */ /* 0x000fc4000f8e00ff */
[----:B------:R-:W-:Y:S02]  /*1040*/  IMAD.U32 R11, RZ, RZ, UR9 ;  /* 0x00000009ff0b7e24 */ /* 0x000fe4000f8e00ff */
[----:B------:R-:W-:Y:S01]  /*1050*/  IMAD.U32 R9, RZ, RZ, UR5 ;  /* 0x00000005ff097e24 */ /* 0x000fe2000f8e00ff */
[----:B------:R-:W-:-:S07]  /*1060*/  MOV R13, UR7 ;  /* 0x00000007000d7c02 */ /* 0x000fce0008000f00 */
.L_x_6:
[----:B------:R-:W2:Y:S04]  /*1070*/  LDG.E.64 R24, desc[UR16][R10.64+-0x20] ;  /* 0xffffe0100a187981 */ /* 0x000ea8000c1e1b00 */
[----:B---3--:R-:W2:Y:S04]  /*1080*/  LDG.E.64 R22, desc[UR16][R12.64+-0x20] ;  /* 0xffffe0100c167981 */ /* 0x008ea8000c1e1b00 */
[----:B------:R-:W3:Y:S04]  /*1090*/  LDG.E.64 R16, desc[UR16][R8.64+-0x20] ;  /* 0xffffe01008107981 */ /* 0x000ee8000c1e1b00 */
[----:B------:R-:W4:Y:S04]  /*10a0*/  LDG.E.64 R34, desc[UR16][R10.64+-0x18] ;  /* 0xffffe8100a227981 */ /* 0x000f28000c1e1b00 */
[----:B------:R-:W4:Y:S04]  /*10b0*/  LDG.E.64 R32, desc[UR16][R12.64+-0x18] ;  /* 0xffffe8100c207981 */ /* 0x000f28000c1e1b00 */
[----:B------:R-:W5:Y:S04]  /*10c0*/  LDG.E.64 R26, desc[UR16][R8.64+-0x18] ;  /* 0xffffe810081a7981 */ /* 0x000f68000c1e1b00 */
[----:B------:R-:W5:Y:S01]  /*10d0*/  LDG.E.64 R28, desc[UR16][R12.64+-0x8] ;  /* 0xfffff8100c1c7981 */ /* 0x000f62000c1e1b00 */
[----:B--2---:R-:W-:-:S02]  /*10e0*/  DFMA R22, R24, R22, R18 ;  /* 0x000000161816722b */ /* 0x004fc40000000012 */
[C---:B------:R-:W-:Y:S02]  /*10f0*/  DADD R18, R24.reuse, R20 ;  /* 0x0000000018127229 */ /* 0x040fe40000000014 */
[----:B---3--:R-:W-:Y:S01]  /*1100*/  DFMA R16, R24, R16, R14 ;  /* 0x000000101810722b */ /* 0x008fe2000000000e */
[----:B------:R-:W2:Y:S04]  /*1110*/  LDG.E.64 R20, desc[UR16][R8.64+-0x8] ;  /* 0xfffff81008147981 */ /* 0x000ea8000c1e1b00 */
[----:B------:R-:W3:Y:S04]  /*1120*/  LDG.E.64 R24, desc[UR16][R10.64+-0x10] ;  /* 0xfffff0100a187981 */ /* 0x000ee8000c1e1b00 */
[----:B------:R-:W2:Y:S01]  /*1130*/  LDG.E.64 R14, desc[UR16][R12.64+-0x10] ;  /* 0xfffff0100c0e7981 */ /* 0x000ea2000c1e1b00 */
[----:B----4-:R-:W-:-:S02]  /*1140*/  DFMA R32, R34, R32, R22 ;  /* 0x000000202220722b */ /* 0x010fc40000000016 */
[----:B-----5:R-:W-:Y:S01]  /*1150*/  DFMA R26, R34, R26, R16 ;  /* 0x0000001a221a722b */ /* 0x020fe20000000010 */
[----:B------:R-:W4:Y:S04]  /*1160*/  LDG.E.64 R22, desc[UR16][R8.64+-0x10] ;  /* 0xfffff01008167981 */ /* 0x000f28000c1e1b00 */
[----:B------:R-:W5:Y:S01]  /*1170*/  LDG.E.64 R16, desc[UR16][R10.64+-0x8] ;  /* 0xfffff8100a107981 */ /* 0x000f62000c1e1b00 */
[----:B------:R-:W-:-:S08]  /*1180*/  DADD R18, R18, R34 ;  /* 0x0000000012127229 */ /* 0x000fd00000000022 */
[----:B---3--:R-:W-:Y:S02]  /*1190*/  DADD R18, R18, R24 ;  /* 0x0000000012127229 */ /* 0x008fe40000000018 */
[C---:B--2---:R-:W-:Y:S01]  /*11a0*/  DFMA R14, R24.reuse, R14, R32 ;  /* 0x0000000e180e722b */ /* 0x044fe20000000020 */
[----:B------:R-:W2:Y:S01]  /*11b0*/  LDG.E.64 R32, desc[UR16][R10.64] ;  /* 0x000000100a207981 */ /* 0x000ea2000c1e1b00 */
[----:B----4-:R-:W-:-:S03]  /*11c0*/  DFMA R22, R24, R22, R26 ;  /* 0x000000161816722b */ /* 0x010fc6000000001a */
[----:B------:R-:W2:Y:S03]  /*11d0*/  LDG.E.64 R26, desc[UR16][R12.64] ;  /* 0x000000100c1a7981 */ /* 0x000ea6000c1e1b00 */
[----:B-----5:R-:W-:Y:S02]  /*11e0*/  DFMA R28, R16, R28, R14 ;  /* 0x0000001c101c722b */ /* 0x020fe4000000000e */
[----:B------:R-:W3:Y:S01]  /*11f0*/  LDG.E.64 R14, desc[UR16][R8.64] ;  /* 0x00000010080e7981 */ /* 0x000ee2000c1e1b00 */
[----:B------:R-:W-:Y:S02]  /*1200*/  DADD R18, R18, R16 ;  /* 0x0000000012127229 */ /* 0x000fe40000000010 */
[----:B------:R-:W-:Y:S01]  /*1210*/  DFMA R20, R16, R20, R22 ;  /* 0x000000141014722b */ /* 0x000fe20000000016 */
[----:B------:R-:W4:Y:S04]  /*1220*/  LDG.E.64 R24, desc[UR16][R8.64+0x8] ;  /* 0x0000081008187981 */ /* 0x000f28000c1e1b00 */
[----:B------:R-:W5:Y:S04]  /*1230*/  LDG.E.64 R16, desc[UR16][R10.64+0x8] ;  /* 0x000008100a107981 */ /* 0x000f68000c1e1b00 */
[----:B------:R-:W5:Y:S01]  /*1240*/  LDG.E.64 R22, desc[UR16][R12.64+0x8] ;  /* 0x000008100c167981 */ /* 0x000f62000c1e1b00 */
[----:B--2---:R-:W-:-:S03]  /*1250*/  DFMA R26, R32, R26, R28 ;  /* 0x0000001a201a722b */ /* 0x004fc6000000001c */
[----:B------:R-:W2:Y:S01]  /*1260*/  LDG.E.64 R28, desc[UR16][R12.64+0x18] ;  /* 0x000018100c1c7981 */ /* 0x000ea2000c1e1b00 */
[----:B---3--:R-:W-:Y:S02]  /*1270*/  DFMA R14, R32, R14, R20 ;  /* 0x0000000e200e722b */ /* 0x008fe40000000014 */
[----:B------:R-:W-:Y:S01]  /*1280*/  DADD R32, R18, R32 ;  /* 0x0000000012207229 */ /* 0x000fe20000000020 */
[----:B------:R-:W3:Y:S04]  /*1290*/  LDG.E.64 R20, desc[UR16][R12.64+0x10] ;  /* 0x000010100c147981 */ /* 0x000ee8000c1e1b00 */
[----:B------:R-:W3:Y:S01]  /*12a0*/  LDG.E.64 R18, desc[UR16][R10.64+0x10] ;  /* 0x000010100a127981 */ /* 0x000ee2000c1e1b00 */
[----:B-----5:R-:W-:-:S03]  /*12b0*/  DFMA R22, R16, R22, R26 ;  /* 0x000000161016722b */ /* 0x020fc6000000001a */
[----:B------:R-:W5:Y:S01]  /*12c0*/  LDG.E.64 R26, desc[UR16][R8.64+0x10] ;  /* 0x00001010081a7981 */ /* 0x000f62000c1e1b00 */
[----:B----4-:R-:W-:Y:S02]  /*12d0*/  DFMA R24, R16, R24, R14 ;  /* 0x000000181018722b */ /* 0x010fe4000000000e */
[----:B------:R-:W-:Y:S01]  /*12e0*/  DADD R32, R32, R16 ;  /* 0x0000000020207229 */ /* 0x000fe20000000010 */
[----:B------:R0:W2:Y:S04]  /*12f0*/  LDG.E.64 R14, desc[UR16][R10.64+0x18] ;  /* 0x000018100a0e7981 */ /* 0x0000a8000c1e1b00 */
[----:B------:R1:W4:Y:S01]  /*1300*/  LDG.E.64 R16, desc[UR16][R8.64+0x18] ;  /* 0x0000181008107981 */ /* 0x000322000c1e1b00 */
[----:B------:R-:W-:-:S05]  /*1310*/  VIADD R31, R31, 0x8 ;  /* 0x000000081f1f7836 */ /* 0x000fca0000000000 */
[----:B------:R-:W-:Y:S02]  /*1320*/  ISETP.NE.AND P2, PT, R31, RZ, PT ;  /* 0x000000ff1f00720c */ /* 0x000fe40003f45270 */
[----:B0-----:R-:W-:Y:S02]  /*1330*/  IADD3 R10, P3, PT, R10, 0x40, RZ ;  /* 0x000000400a0a7810 */ /* 0x001fe40007f7e0ff */
[----:B------:R-:W-:Y:S02]  /*1340*/  IADD3 R12, P4, PT, R12, 0x40, RZ ;  /* 0x000000400c0c7810 */ /* 0x000fe40007f9e0ff */
[----:B-1----:R-:W-:Y:S01]  /*1350*/  IADD3 R8, P5, PT, R8, 0x40, RZ ;  /* 0x0000004008087810 */ /* 0x002fe20007fbe0ff */
[----:B------:R-:W-:Y:S02]  /*1360*/  IMAD.X R11, RZ, RZ, R11, P3 ;  /* 0x000000ffff0b7224 */ /* 0x000fe400018e060b */
[----:B------:R-:W-:Y:S01]  /*1370*/  IMAD.X R13, RZ, RZ, R13, P4 ;  /* 0x000000ffff0d7224 */ /* 0x000fe200020e060d */
[----:B------:R-:W-:Y:S01]  /*1380*/  IADD3.X R9, PT, PT, RZ, R9, RZ, P5, !PT ;  /* 0x00000009ff097210 */ /* 0x000fe20002ffe4ff */
[----:B---3--:R-:W-:-:S02]  /*1390*/  DFMA R20, R18, R20, R22 ;  /* 0x000000141214722b */ /* 0x008fc40000000016 */
[----:B------:R-:W-:Y:S02]  /*13a0*/  DADD R32, R32, R18 ;  /* 0x0000000020207229 */ /* 0x000fe40000000012 */
[----:B-----5:R-:W-:-:S04]  /*13b0*/  DFMA R24, R18, R26, R24 ;  /* 0x0000001a1218722b */ /* 0x020fc80000000018 */
[----:B--2---:R-:W-:Y:S02]  /*13c0*/  DFMA R18, R14, R28, R20 ;  /* 0x0000001c0e12722b */ /* 0x004fe40000000014 */
[----:B------:R-:W-:Y:S02]  /*13d0*/  DADD R20, R32, R14 ;  /* 0x0000000020147229 */ /* 0x000fe4000000000e */
[----:B----4-:R-:W-:Y:S01]  /*13e0*/  DFMA R14, R14, R16, R24 ;  /* 0x000000100e0e722b */ /* 0x010fe20000000018 */
[----:B------:R-:W-:Y:S10]  /*13f0*/  @P2 BRA `(.L_x_6) ;  /* 0xfffffffc001c2947 */ /* 0x000ff4000383ffff */
.L_x_5:
[----:B------:R-:W-:Y:S05]  /*1400*/  @!P1 BRA `(.L_x_0) ;  /* 0x0000000400109947 */ /* 0x000fea0003800000 */
[----:B------:R-:W-:-:S13]  /*1410*/  ISETP.GE.U32.AND P1, PT, R7, 0x4, PT ;  /* 0x000000040700780c */ /* 0x000fda0003f26070 */
[----:B------:R-:W-:Y:S05]  /*1420*/  @!P1 BRA `(.L_x_7) ;  /* 0x00000000007c9947 */ /* 0x000fea0003800000 */
[----:B------:R-:W2:Y:S08]  /*1430*/  LDC.64 R26, c[0x0][0x398] ;  /* 0x0000e600ff1a7b82 */ /* 0x000eb00000000a00 */
[----:B------:R-:W5:Y:S08]  /*1440*/  LDC.64 R12, c[0x0][0x390] ;  /* 0x0000e400ff0c7b82 */ /* 0x000f700000000a00 */
[----:B----4-:R-:W4:Y:S01]  /*1450*/  LDC.64 R8, c[0x0][0x388] ;  /* 0x0000e200ff087b82 */ /* 0x010f220000000a00 */
[----:B--2---:R-:W-:-:S05]  /*1460*/  IMAD.WIDE.U32 R26, R30, 0x8, R26 ;  /* 0x000000081e1a7825 */ /* 0x004fca00078e001a */
[----:B------:R-:W2:Y:S01]  /*1470*/  LDG.E.64 R10, desc[UR16][R26.64] ;  /* 0x000000101a0a7981 */ /* 0x000ea2000c1e1b00 */
[----:B-----5:R-:W-:-:S03]  /*1480*/  IMAD.WIDE.U32 R12, R30, 0x8, R12 ;  /* 0x000000081e0c7825 */ /* 0x020fc600078e000c */
[----:B---3--:R-:W3:Y:S04]  /*1490*/  LDG.E.64 R16, desc[UR16][R26.64+0x8] ;  /* 0x000008101a107981 */ /* 0x008ee8000c1e1b00 */
[----:B------:R-:W2:Y:S01]  /*14a0*/  LDG.E.64 R36, desc[UR16][R12.64] ;  /* 0x000000100c247981 */ /* 0x000ea2000c1e1b00 */
[----:B----4-:R-:W-:-:S03]  /*14b0*/  IMAD.WIDE.U32 R8, R30, 0x8, R8 ;  /* 0x000000081e087825 */ /* 0x010fc600078e0008 */
[----:B------:R-:W4:Y:S04]  /*14c0*/  LDG.E.64 R22, desc[UR16][R12.64+0x8] ;  /* 0x000008100c167981 */ /* 0x000f28000c1e1b00 */
[----:B------:R-:W5:Y:S04]  /*14d0*/  LDG.E.64 R28, desc[UR16][R8.64] ;  /* 0x00000010081c7981 */ /* 0x000f68000c1e1b00 */
[----:B------:R-:W3:Y:S04]  /*14e0*/  LDG.E.64 R24, desc[UR16][R8.64+0x8] ;  /* 0x0000081008187981 */ /* 0x000ee8000c1e1b00 */
[----:B------:R-:W4:Y:S04]  /*14f0*/  LDG.E.64 R34, desc[UR16][R26.64+0x10] ;  /* 0x000010101a227981 */ /* 0x000f28000c1e1b00 */
[----:B------:R-:W4:Y:S04]  /*1500*/  LDG.E.64 R32, desc[UR16][R8.64+0x10] ;  /* 0x0000101008207981 */ /* 0x000f28000c1e1b00 */
[----:B------:R-:W4:Y:S01]  /*1510*/  LDG.E.64 R8, desc[UR16][R8.64+0x18] ;  /* 0x0000181008087981 */ /* 0x000f22000c1e1b00 */
[----:B--2---:R-:W-:-:S03]  /*1520*/  DFMA R36, R10, R36, R14 ;  /* 0x000000240a24722b */ /* 0x004fc6000000000e */
[----:B------:R-:W2:Y:S01]  /*1530*/  LDG.E.64 R14, desc[UR16][R12.64+0x10] ;  /* 0x000010100c0e7981 */ /* 0x000ea2000c1e1b00 */
[----:B-----5:R-:W-:-:S03]  /*1540*/  DFMA R18, R10, R28, R18 ;  /* 0x0000001c0a12722b */ /* 0x020fc60000000012 */
[----:B------:R-:W5:Y:S04]  /*1550*/  LDG.E.64 R28, desc[UR16][R26.64+0x18] ;  /* 0x000018101a1c7981 */ /* 0x000f68000c1e1b00 */
[----:B------:R-:W5:Y:S01]  /*1560*/  LDG.E.64 R12, desc[UR16][R12.64+0x18] ;  /* 0x000018100c0c7981 */ /* 0x000f62000c1e1b00 */
[----:B------:R-:W-:Y:S02]  /*1570*/  DADD R10, R20, R10 ;  /* 0x00000000140a7229 */ /* 0x000fe4000000000a */
[C---:B---3--:R-:W-:Y:S02]  /*1580*/  DFMA R18, R16.reuse, R24, R18 ;  /* 0x000000181012722b */ /* 0x048fe40000000012 */
[----:B----4-:R-:W-:-:S04]  /*1590*/  DFMA R22, R16, R22, R36 ;  /* 0x000000161016722b */ /* 0x010fc80000000024 */
[----:B------:R-:W-:Y:S02]  /*15a0*/  DADD R10, R10, R16 ;  /* 0x000000000a0a7229 */ /* 0x000fe40000000010 */
[----:B------:R-:W-:-:S06]  /*15b0*/  DFMA R18, R34, R32, R18 ;  /* 0x000000202212722b */ /* 0x000fcc0000000012 */
[----:B------:R-:W-:Y:S01]  /*15c0*/  DADD R10, R10, R34 ;  /* 0x000000000a0a7229 */ /* 0x000fe20000000022 */
[----:B------:R-:W-:Y:S01]  /*15d0*/  VIADD R30, R30, 0x4 ;  /* 0x000000041e1e7836 */ /* 0x000fe20000000000 */
[----:B--2---:R-:W-:Y:S02]  /*15e0*/  DFMA R14, R34, R14, R22 ;  /* 0x0000000e220e722b */ /* 0x004fe40000000016 */
[----:B-----5:R-:W-:-:S04]  /*15f0*/  DFMA R18, R28, R8, R18 ;  /* 0x000000081c12722b */ /* 0x020fc80000000012 */
[----:B------:R-:W-:Y:S02]  /*1600*/  DADD R20, R10, R28 ;  /* 0x000000000a147229 */ /* 0x000fe4000000001c */
[----:B------:R-:W-:-:S11]  /*1610*/  DFMA R14, R28, R12, R14 ;  /* 0x0000000c1c0e722b */ /* 0x000fd6000000000e */
.L_x_7:
[----:B------:R-:W-:Y:S05]  /*1620*/  @!P0 BRA `(.L_x_0) ;  /* 0x0000000000888947 */ /* 0x000fea0003800000 */
[----:B------:R-:W-:Y:S01]  /*1630*/  ISETP.NE.AND P0, PT, R5, 0x1, PT ;  /* 0x000000010500780c */ /* 0x000fe20003f05270 */
[----:B------:R-:W2:Y:S01]  /*1640*/  LDC.64 R12, c[0x0][0x398] ;  /* 0x0000e600ff0c7b82 */ /* 0x000ea20000000a00 */
[----:B------:R-:W-:-:S04]  /*1650*/  LOP3.LUT R5, R4, 0x1, RZ, 0xc0, !PT ;  /* 0x0000000104057812 */ /* 0x000fc800078ec0ff */
[----:B------:R-:W-:-:S03]  /*1660*/  ISETP.NE.U32.AND P1, PT, R5, 0x1, PT ;  /* 0x000000010500780c */ /* 0x000fc60003f25070 */
[----:B------:R-:W5:Y:S08]  /*1670*/  LDC.64 R34, c[0x0][0x390] ;  /* 0x0000e400ff227b82 */ /* 0x000f700000000a00 */
[----:B------:R-:W0:Y:S08]  /*1680*/  @P0 LDC.64 R36, c[0x0][0x388] ;  /* 0x0000e200ff240b82 */ /* 0x000e300000000a00 */
[----:B----4-:R-:W4:Y:S01]  /*1690*/  LDC.64 R10, c[0x0][0x398] ;  /* 0x0000e600ff0a7b82 */ /* 0x010f220000000a00 */
[----:B--2---:R-:W-:-:S05]  /*16a0*/  @P0 IMAD.WIDE.U32 R12, R30, 0x8, R12 ;  /* 0x000000081e0c0825 */ /* 0x004fca00078e000c */
[----:B------:R-:W2:Y:S02]  /*16b0*/  @P0 LDG.E.64 R8, desc[UR16][R12.64] ;  /* 0x000000100c080981 */ /* 0x000ea4000c1e1b00 */
[----:B------:R-:W1:Y:S01]  /*16c0*/  @!P1 LDC.64 R32, c[0x0][0x388] ;  /* 0x0000e200ff209b82 */ /* 0x000e620000000a00 */
[----:B-----5:R-:W-:-:S05]  /*16d0*/  @P0 IMAD.WIDE.U32 R34, R30, 0x8, R34 ;  /* 0x000000081e220825 */ /* 0x020fca00078e0022 */
[----:B------:R-:W5:Y:S02]  /*16e0*/  @P0 LDG.E.64 R26, desc[UR16][R34.64] ;  /* 0x00000010221a0981 */ /* 0x000f64000c1e1b00 */
[----:B------:R-:W1:Y:S01]  /*16f0*/  LDC.64 R28, c[0x0][0x390] ;  /* 0x0000e400ff1c7b82 */ /* 0x000e620000000a00 */
[C---:B0-----:R-:W-:Y:S01]  /*1700*/  @P0 IMAD.WIDE.U32 R36, R30.reuse, 0x8, R36 ;  /* 0x000000081e240825 */ /* 0x041fe200078e0024 */
[----:B------:R-:W5:Y:S04]  /*1710*/  @P0 LDG.E.64 R12, desc[UR16][R12.64+0x8] ;  /* 0x000008100c0c0981 */ /* 0x000f68000c1e1b00 */
[----:B---3--:R-:W3:Y:S01]  /*1720*/  @P0 LDG.E.64 R22, desc[UR16][R36.64] ;  /* 0x0000001024160981 */ /* 0x008ee2000c1e1b00 */
[----:B------:R-:W-:-:S03]  /*1730*/  @P0 VIADD R30, R30, 0x2 ;  /* 0x000000021e1e0836 */ /* 0x000fc60000000000 */
[----:B------:R-:W3:Y:S01]  /*1740*/  @P0 LDG.E.64 R24, desc[UR16][R36.64+0x8] ;  /* 0x0000081024180981 */ /* 0x000ee2000c1e1b00 */
[----:B----4-:R-:W-:-:S03]  /*1750*/  @!P1 IMAD.WIDE.U32 R10, R30, 0x8, R10 ;  /* 0x000000081e0a9825 */ /* 0x010fc600078e000a */
[----:B------:R-:W4:Y:S01]  /*1760*/  @P0 LDG.E.64 R16, desc[UR16][R34.64+0x8] ;  /* 0x0000081022100981 */ /* 0x000f22000c1e1b00 */
[----:B-1----:R-:W-:-:S03]  /*1770*/  @!P1 IMAD.WIDE.U32 R32, R30, 0x8, R32 ;  /* 0x000000081e209825 */ /* 0x002fc600078e0020 */
[----:B------:R-:W4:Y:S04]  /*1780*/  @!P1 LDG.E.64 R10, desc[UR16][R10.64] ;  /* 0x000000100a0a9981 */ /* 0x000f28000c1e1b00 */
[----:B------:R-:W4:Y:S01]  /*1790*/  @!P1 LDG.E.64 R32, desc[UR16][R32.64] ;  /* 0x0000001020209981 */ /* 0x000f22000c1e1b00 */
[----:B------:R-:W-:-:S06]  /*17a0*/  @!P1 IMAD.WIDE.U32 R28, R30, 0x8, R28 ;  /* 0x000000081e1c9825 */ /* 0x000fcc00078e001c */
[----:B------:R-:W4:Y:S01]  /*17b0*/  @!P1 LDG.E.64 R28, desc[UR16][R28.64] ;  /* 0x000000101c1c9981 */ /* 0x000f22000c1e1b00 */
[----:B--2---:R-:W-:Y:S02]  /*17c0*/  @P0 DADD R30, R20, R8 ;  /* 0x00000000141e0229 */ /* 0x004fe40000000008 */
[C---:B-----5:R-:W-:Y:S02]  /*17d0*/  @P0 DFMA R26, R8.reuse, R26, R14 ;  /* 0x0000001a081a022b */ /* 0x060fe4000000000e */
[----:B---3--:R-:W-:-:S04]  /*17e0*/  @P0 DFMA R22, R8, R22, R18 ;  /* 0x000000160816022b */ /* 0x008fc80000000012 */
[----:B------:R-:W-:-:S04]  /*17f0*/  @P0 DADD R20, R30, R12 ;  /* 0x000000001e140229 */ /* 0x000fc8000000000c */
[C---:B------:R-:W-:Y:S02]  /*1800*/  @P0 DFMA R18, R12.reuse, R24, R22 ;  /* 0x000000180c12022b */ /* 0x040fe40000000016 */
[----:B----4-:R-:W-:Y:S02]  /*1810*/  @P0 DFMA R14, R12, R16, R26 ;  /* 0x000000100c0e022b */ /* 0x010fe4000000001a */
[----:B------:R-:W-:-:S04]  /*1820*/  @!P1 DADD R20, R20, R10 ;  /* 0x0000000014149229 */ /* 0x000fc8000000000a */
[C---:B------:R-:W-:Y:S02]  /*1830*/  @!P1 DFMA R18, R10.reuse, R32, R18 ;  /* 0x000000200a12922b */ /* 0x040fe40000000012 */
[----:B------:R-:W-:-:S11]  /*1840*/  @!P1 DFMA R14, R10, R28, R14 ;  /* 0x0000001c0a0e922b */ /* 0x000fd6000000000e */
.L_x_0:
[----:B------:R-:W-:-:S04]  /*1850*/  ISETP.GE.AND P0, PT, R3, R6, PT ;  /* 0x000000060300720c */ /* 0x000fc80003f06270 */
[----:B------:R-:W-:-:S13]  /*1860*/  ISETP.LT.OR P0, PT, R3, 0x1, P0 ;  /* 0x000000010300780c */ /* 0x000fda0000701670 */
[----:B------:R-:W-:Y:S05]  /*1870*/  @P0 BRA `(.L_x_8) ;  /* 0x0000002400980947 */ /* 0x000fea0003800000 */
[----:B------:R-:W2:Y:S01]  /*1880*/  MUFU.RCP64H R5, R21 ;  /* 0x0000001500057308 */ /* 0x000ea20000001800 */
[----:B------:R-:W-:Y:S01]  /*1890*/  IMAD.MOV.U32 R4, RZ, RZ, 0x1 ;  /* 0x00000001ff047424 */ /* 0x000fe200078e00ff */
[----:B------:R-:W-:-:S05]  /*18a0*/  FSETP.GEU.AND P1, PT, |R15|, 6.5827683646048100446e-37, PT ;  /* 0x036000000f00780b */ /* 0x000fca0003f2e200 */
[----:B--2---:R-:W-:-:S08]  /*18b0*/  DFMA R6, R4, -R20, 1 ;  /* 0x3ff000000406742b */ /* 0x004fd00000000814 */
[----:B------:R-:W-:-:S08]  /*18c0*/  DFMA R6, R6, R6, R6 ;  /* 0x000000060606722b */ /* 0x000fd00000000006 */
[----:B------:R-:W-:-:S08]  /*18d0*/  DFMA R6, R4, R6, R4 ;  /* 0x000000060406722b */ /* 0x000fd00000000004 */
[----:B------:R-:W-:-:S08]  /*18e0*/  DFMA R4, R6, -R20, 1 ;  /* 0x3ff000000604742b */ /* 0x000fd00000000814 */
[----:B------:R-:W-:-:S08]  /*18f0*/  DFMA R4, R6, R4, R6 ;  /* 0x000000040604722b */ /* 0x000fd00000000006 */
[----:B---3--:R-:W-:-:S08]  /*1900*/  DMUL R16, R4, R14 ;  /* 0x0000000e04107228 */ /* 0x008fd00000000000 */
[----:B------:R-:W-:-:S08]  /*1910*/  DFMA R6, R16, -R20, R14 ;  /* 0x800000141006722b */ /* 0x000fd0000000000e */
[----:B------:R-:W-:-:S10]  /*1920*/  DFMA R16, R4, R6, R16 ;  /* 0x000000060410722b */ /* 0x000fd40000000010 */
[----:B------:R-:W-:-:S05]  /*1930*/  FFMA R0, RZ, R21, R17 ;  /* 0x00000015ff007223 */ /* 0x000fca0000000011 */
[----:B------:R-:W-:-:S13]  /*1940*/  FSETP.GT.AND P0, PT, |R0|, 1.469367938527859385e-39, PT ;  /* 0x001000000000780b */ /* 0x000fda0003f04200 */
[----:B------:R-:W-:Y:S05]  /*1950*/  @P0 BRA P1, `(.L_x_9) ;  /* 0x0000000000200947 */ /* 0x000fea0000800000 */
[----:B----4-:R-:W-:Y:S01]  /*1960*/  IMAD.MOV.U32 R8, RZ, RZ, R14 ;  /* 0x000000ffff087224 */ /* 0x010fe200078e000e */
[----:B------:R-:W-:Y:S01]  /*1970*/  MOV R7, R15 ;  /* 0x0000000f00077202 */ /* 0x000fe20000000f00 */
[----:B------:R-:W-:Y:S01]  /*1980*/  IMAD.MOV.U32 R24, RZ, RZ, R20 ;  /* 0x000000ffff187224 */ /* 0x000fe200078e0014 */
[----:B------:R-:W-:Y:S01]  /*1990*/  MOV R0, 0x19c0 ;  /* 0x000019c000007802 */ /* 0x000fe20000000f00 */
[----:B------:R-:W-:-:S07]  /*19a0*/  IMAD.MOV.U32 R25, RZ, RZ, R21 ;  /* 0x000000ffff197224 */ /* 0x000fce00078e0015 */
[----:B01----:R-:W-:Y:S05]  /*19b0*/  CALL.REL.NOINC `($__internal_0_$__cuda_sm20_div_rn_f64_full) ;  /* 0x0000002400907944 */ /* 0x003fea0003c00000 */
[----:B------:R-:W-:Y:S02]  /*19c0*/  IMAD.MOV.U32 R16, RZ, RZ, R8 ;  /* 0x000000ffff107224 */ /* 0x000fe400078e0008 */
[----:B------:R-:W-:-:S07]  /*19d0*/  IMAD.MOV.U32 R17, RZ, RZ, R7 ;  /* 0x000000ffff117224 */ /* 0x000fce00078e0007 */
.L_x_9:
[----:B------:R-:W2:Y:S01]  /*19e0*/  MUFU.RCP64H R5, R21 ;  /* 0x0000001500057308 */ /* 0x000ea20000001800 */
[----:B------:R-:W-:Y:S01]  /*19f0*/  MOV R4, 0x1 ;  /* 0x0000000100047802 */ /* 0x000fe20000000f00 */
[----:B------:R-:W3:Y:S01]  /*1a00*/  LDC R0, c[0x0][0x3c8] ;  /* 0x0000f200ff007b82 */ /* 0x000ee20000000800 */
[----:B------:R-:W-:Y:S01]  /*1a10*/  FSETP.GEU.AND P2, PT, |R19|, 6.5827683646048100446e-37, PT ;  /* 0x036000001300780b */ /* 0x000fe20003f4e200 */
[----:B------:R-:W-:Y:S01]  /*1a20*/  UMOV UR4, 0x1c71c71c ;  /* 0x1c71c71c00047882 */ /* 0x000fe20000000000 */
[----:B------:R-:W-:Y:S01]  /*1a30*/  UMOV UR5, 0x3fdc71c7 ;  /* 0x3fdc71c700057882 */ /* 0x000fe20000000000 */
[----:B------:R-:W-:Y:S01]  /*1a40*/  UMOV UR6, 0x1c71c71c ;  /* 0x1c71c71c00067882 */ /* 0x000fe20000000000 */
[----:B------:R-:W-:Y:S01]  /*1a50*/  UMOV UR7, 0x3fbc71c7 ;  /* 0x3fbc71c700077882 */ /* 0x000fe20000000000 */
[----:B------:R-:W-:Y:S01]  /*1a60*/  UMOV UR8, 0x1c71c71c ;  /* 0x1c71c71c00087882 */ /* 0x000fe20000000000 */
[----:B------:R-:W-:Y:S01]  /*1a70*/  UMOV UR9, 0x3f9c71c7 ;  /* 0x3f9c71c700097882 */ /* 0x000fe20000000000 */
[----:B------:R-:W-:-:S02]  /*1a80*/  DMUL R14, R20, UR4 ;  /* 0x00000004140e7c28 */ /* 0x000fc40008000000 */
[----:B------:R-:W-:Y:S02]  /*1a90*/  DMUL R12, R20, UR6 ;  /* 0x00000006140c7c28 */ /* 0x000fe40008000000 */
[----:B--2---:R-:W-:-:S08]  /*1aa0*/  DFMA R6, R4, -R20, 1 ;  /* 0x3ff000000406742b */ /* 0x004fd00000000814 */
[----:B------:R-:W-:Y:S01]  /*1ab0*/  DFMA R6, R6, R6, R6 ;  /* 0x000000060606722b */ /* 0x000fe20000000006 */
[----:B---3--:R-:W-:-:S07]  /*1ac0*/  ISETP.GE.AND P1, PT, R0, 0x1, PT ;  /* 0x000000010000780c */ /* 0x008fce0003f26270 */
[----:B------:R-:W-:-:S08]  /*1ad0*/  DFMA R6, R4, R6, R4 ;  /* 0x000000060406722b */ /* 0x000fd00000000004 */
[----:B------:R-:W-:-:S08]  /*1ae0*/  DFMA R4, R6, -R20, 1 ;  /* 0x3ff000000604742b */ /* 0x000fd00000000814 */
[----:B----4-:R-:W-:-:S08]  /*1af0*/  DFMA R8, R6, R4, R6 ;  /* 0x000000040608722b */ /* 0x010fd00000000006 */
[----:B------:R-:W-:-:S08]  /*1b00*/  DMUL R6, R8, R18 ;  /* 0x0000001208067228 */ /* 0x000fd00000000000 */
[----:B------:R-:W-:-:S08]  /*1b10*/  DFMA R4, R6, -R20, R18 ;  /* 0x800000140604722b */ /* 0x000fd00000000012 */
[----:B------:R-:W-:-:S10]  /*1b20*/  DFMA R6, R8, R4, R6 ;  /* 0x000000040806722b */ /* 0x000fd40000000006 */
[----:B------:R-:W-:-:S05]  /*1b30*/  FFMA R4, RZ, R21, R7 ;  /* 0x00000015ff047223 */ /* 0x000fca0000000007 */
[----:B------:R-:W-:Y:S01]  /*1b40*/  FSETP.GT.AND P0, PT, |R4|, 1.469367938527859385e-39, PT ;  /* 0x001000000400780b */ /* 0x000fe20003f04200 */
[----:B------:R-:W-:-:S12]  /*1b50*/  DMUL R4, R20, UR8 ;  /* 0x0000000814047c28 */ /* 0x000fd80008000000 */
[----:B------:R-:W-:Y:S05]  /*1b60*/  @P0 BRA P2, `(.L_x_10) ;  /* 0x00000000001c0947 */ /* 0x000fea0001000000 */
[----:B------:R-:W-:Y:S01]  /*1b70*/  IMAD.MOV.U32 R8, RZ, RZ, R18 ;  /* 0x000000ffff087224 */ /* 0x000fe200078e0012 */
[----:B------:R-:W-:Y:S01]  /*1b80*/  MOV R0, 0x1bd0 ;  /* 0x00001bd000007802 */ /* 0x000fe20000000f00 */
[----:B------:R-:W-:Y:S02]  /*1b90*/  IMAD.MOV.U32 R7, RZ, RZ, R19 ;  /* 0x000000ffff077224 */ /* 0x000fe400078e0013 */
[----:B------:R-:W-:Y:S02]  /*1ba0*/  IMAD.MOV.U32 R24, RZ, RZ, R20 ;  /* 0x000000ffff187224 */ /* 0x000fe400078e0014 */
[----:B------:R-:W-:-:S07]  /*1bb0*/  IMAD.MOV.U32 R25, RZ, RZ, R21 ;  /* 0x000000ffff197224 */ /* 0x000fce00078e0015 */
[----:B01----:R-:W-:Y:S05]  /*1bc0*/  CALL.REL.NOINC `($__internal_0_$__cuda_sm20_div_rn_f64_full) ;  /* 0x00000024000c7944 */ /* 0x003fea0003c00000 */
[----:B------:R-:W-:-:S07]  /*1bd0*/  MOV R6, R8 ;  /* 0x0000000800067202 */ /* 0x000fce0000000f00 */
.L_x_10:
[----:B------:R-:W2:Y:S01]  /*1be0*/  LDC.64 R22, c[0x0][0x3b0] ;  /* 0x0000ec00ff167b82 */ /* 0x000ea20000000a00 */
[----:B------:R-:W2:Y:S01]  /*1bf0*/  LDCU.64 UR4, c[0x0][0x3a8] ;  /* 0x00007500ff0477ac */ /* 0x000ea20008000a00 */
[----:B------:R-:W-:Y:S02]  /*1c00*/  IMAD.MOV.U32 R20, RZ, RZ, 0x0 ;  /* 0x00000000ff147424 */ /* 0x000fe400078e00ff */
[----:B------:R-:W-:Y:S01]  /*1c10*/  IMAD.MOV.U32 R21, RZ, RZ, 0x3ff00000 ;  /* 0x3ff00000ff157424 */ /* 0x000fe200078e00ff */
[----:B--2---:R-:W-:-:S08]  /*1c20*/  DFMA R22, R22, UR4, R6 ;  /* 0x0000000416167c2b */ /* 0x004fd00008000006 */
[C-C-:B------:R-:W-:Y:S02]  /*1c30*/  DADD R18, R22.reuse, R16.reuse ;  /* 0x0000000016127229 */ /* 0x140fe40000000010 */
[C-C-:B------:R-:W-:Y:S02]  /*1c40*/  DADD R6, R22.reuse, -R16.reuse ;  /* 0x0000000016067229 */ /* 0x140fe40000000810 */
[C-C-:B------:R-:W-:Y:S02]  /*1c50*/  DADD R10, -R22.reuse, R16.reuse ;  /* 0x00000000160a7229 */ /* 0x140fe40000000110 */
[----:B------:R-:W-:Y:S02]  /*1c60*/  DADD R8, -R22, -R16 ;  /* 0x0000000016087229 */ /* 0x000fe40000000910 */
[C---:B------:R-:W-:Y:S02]  /*1c70*/  DFMA R24, R18.reuse, 3, R20 ;  /* 0x400800001218782b */ /* 0x040fe40000000014 */
[----:B------:R-:W-:-:S02]  /*1c80*/  DMUL R26, R18, 4.5 ;  /* 0x40120000121a7828 */ /* 0x000fc40000000000 */
[C-C-:B------:R-:W-:Y:S02]  /*1c90*/  DFMA R32, R10.reuse, 3, R20.reuse ;  /* 0x400800000a20782b */ /* 0x140fe40000000014 */
[----:B------:R-:W-:Y:S02]  /*1ca0*/  DMUL R34, R10, 4.5 ;  /* 0x401200000a227828 */ /* 0x000fe40000000000 */
[----:B------:R-:W-:Y:S02]  /*1cb0*/  DFMA R28, R8, 3, R20 ;  /* 0x40080000081c782b */ /* 0x000fe40000000014 */
[----:B------:R-:W-:Y:S02]  /*1cc0*/  DFMA R18, R18, R26, R24 ;  /* 0x0000001a1212722b */ /* 0x000fe40000000018 */
[C---:B------:R-:W-:Y:S02]  /*1cd0*/  DFMA R24, R6.reuse, 3, R20 ;  /* 0x400800000618782b */ /* 0x040fe40000000014 */
[----:B------:R-:W-:-:S02]  /*1ce0*/  DMUL R26, R6, 4.5 ;  /* 0x40120000061a7828 */ /* 0x000fc40000000000 */
[----:B------:R-:W-:Y:S02]  /*1cf0*/  DMUL R30, R8, 4.5 ;  /* 0x40120000081e7828 */ /* 0x000fe40000000000 */
[----:B------:R-:W-:Y:S02]  /*1d00*/  DFMA R10, R10, R34, R32 ;  /* 0x000000220a0a722b */ /* 0x000fe40000000020 */
[----:B------:R-:W-:Y:S02]  /*1d10*/  DFMA R32, R16, -3, R20 ;  /* 0xc00800001020782b */ /* 0x000fe40000000014 */
[----:B------:R-:W-:Y:S02]  /*1d20*/  DFMA R6, R6, R26, R24 ;  /* 0x0000001a0606722b */ /* 0x000fe40000000018 */
[C---:B------:R-:W-:Y:S02]  /*1d30*/  DMUL R26, R16.reuse, R16 ;  /* 0x00000010101a7228 */ /* 0x040fe40000000000 */
[----:B------:R-:W-:-:S02]  /*1d40*/  DFMA R24, R16, 3, R20 ;  /* 0x400800001018782b */ /* 0x000fc40000000014 */
[----:B------:R-:W-:Y:S02]  /*1d50*/  DFMA R8, R8, R30, R28 ;  /* 0x0000001e0808722b */ /* 0x000fe4000000001c */
[C---:B------:R-:W-:Y:S02]  /*1d60*/  DMUL R30, R22.reuse, R22 ;  /* 0x00000016161e7228 */ /* 0x040fe40000000000 */
[C-C-:B------:R-:W-:Y:S02]  /*1d70*/  DFMA R28, R22.reuse, 3, R20.reuse ;  /* 0x40080000161c782b */ /* 0x140fe40000000014 */
[----:B------:R-:W-:Y:S02]  /*1d80*/  DFMA R16, R22, -3, R20 ;  /* 0xc00800001610782b */ /* 0x000fe40000000014 */
[C---:B------:R-:W-:Y:S02]  /*1d90*/  DFMA R22, R26.reuse, 4.5, R24 ;  /* 0x401200001a16782b */ /* 0x040fe40000000018 */
[----:B------:R-:W-:-:S02]  /*1da0*/  DFMA R24, R26, 4.5, R32 ;  /* 0x401200001a18782b */ /* 0x000fc40000000020 */
[C---:B------:R-:W-:Y:S02]  /*1db0*/  DADD R26, R30.reuse, R26 ;  /* 0x000000001e1a7229 */ /* 0x040fe4000000001a */
[C---:B------:R-:W-:Y:S02]  /*1dc0*/  DFMA R28, R30.reuse, 4.5, R28 ;  /* 0x401200001e1c782b */ /* 0x040fe4000000001c */
[----:B------:R-:W-:Y:S01]  /*1dd0*/  DFMA R30, R30, 4.5, R16 ;  /* 0x401200001e1e782b */ /* 0x000fe20000000010 */
[----:B------:R-:W2:Y:S03]  /*1de0*/  LDC.64 R16, c[0x0][0x3a0] ;  /* 0x0000e800ff107b82 */ /* 0x000ea60000000a00 */
[C---:B------:R-:W-:Y:S02]  /*1df0*/  DFMA R22, R26.reuse, -1.5, R22 ;  /* 0xbff800001a16782b */ /* 0x040fe40000000016 */
[----:B------:R-:W-:-:S02]  /*1e00*/  DFMA R24, R26, -1.5, R24 ;  /* 0xbff800001a18782b */ /* 0x000fc40000000018 */
[C---:B------:R-:W-:Y:S02]  /*1e10*/  DFMA R28, R26.reuse, -1.5, R28 ;  /* 0xbff800001a1c782b */ /* 0x040fe4000000001c */
[C---:B------:R-:W-:Y:S02]  /*1e20*/  DFMA R30, R26.reuse, -1.5, R30 ;  /* 0xbff800001a1e782b */ /* 0x040fe4000000001e */
[C---:B------:R-:W-:Y:S02]  /*1e30*/  DFMA R20, R26.reuse, -1.5, R20 ;  /* 0xbff800001a14782b */ /* 0x040fe40000000014 */
[C---:B------:R-:W-:Y:S02]  /*1e40*/  DFMA R18, R26.reuse, -1.5, R18 ;  /* 0xbff800001a12782b */ /* 0x040fe40000000012 */
[C---:B------:R-:W-:Y:S02]  /*1e50*/  DFMA R10, R26.reuse, -1.5, R10 ;  /* 0xbff800001a0a782b */ /* 0x040fe4000000000a */
[----:B------:R-:W-:-:S02]  /*1e60*/  DFMA R8, R26, -1.5, R8 ;  /* 0xbff800001a08782b */ /* 0x000fc40000000008 */
[----:B------:R-:W-:Y:S02]  /*1e70*/  DFMA R6, R26, -1.5, R6 ;  /* 0xbff800001a06782b */ /* 0x000fe40000000006 */
[C---:B------:R-:W-:Y:S02]  /*1e80*/  DMUL R22, R12.reuse, R22 ;  /* 0x000000160c167228 */ /* 0x040fe40000000000 */
[C---:B------:R-:W-:Y:S02]  /*1e90*/  DMUL R28, R12.reuse, R28 ;  /* 0x0000001c0c1c7228 */ /* 0x040fe40000000000 */
[C---:B------:R-:W-:Y:S02]  /*1ea0*/  DMUL R30, R12.reuse, R30 ;  /* 0x0000001e0c1e7228 */ /* 0x040fe40000000000 */
[----:B------:R-:W-:Y:S01]  /*1eb0*/  DMUL R24, R12, R24 ;  /* 0x000000180c187228 */ /* 0x000fe20000000000 */
[----:B--2---:R2:W-:Y:S01]  /*1ec0*/  STG.E.64 desc[UR16][R16.64+0x10], R22 ;  /* 0x0000101610007986 */ /* 0x0045e2000c101b10 */
[----:B------:R-:W-:-:S02]  /*1ed0*/  DMUL R14, R14, R20 ;  /* 0x000000140e0e7228 */ /* 0x000fc40000000000 */
[C---:B------:R-:W-:Y:S01]  /*1ee0*/  DMUL R18, R4.reuse, R18 ;  /* 0x0000001204127228 */ /* 0x040fe20000000000 */
[----:B------:R2:W-:Y:S01]  /*1ef0*/  STG.E.64 desc[UR16][R16.64+0x8], R28 ;  /* 0x0000081c10007986 */ /* 0x0005e2000c101b10 */
[C---:B------:R-:W-:Y:S02]  /*1f00*/  DMUL R10, R4.reuse, R10 ;  /* 0x0000000a040a7228 */ /* 0x040fe40000000000 */
[C---:B------:R-:W-:Y:S01]  /*1f10*/  DMUL R8, R4.reuse, R8 ;  /* 0x0000000804087228 */ /* 0x040fe20000000000 */
[----:B------:R2:W-:Y:S01]  /*1f20*/  STG.E.64 desc[UR16][R16.64+0x18], R30 ;  /* 0x0000181e10007986 */ /* 0x0005e2000c101b10 */
[----:B------:R-:W-:-:S03]  /*1f30*/  DMUL R6, R4, R6 ;  /* 0x0000000604067228 */ /* 0x000fc60000000000 */
[----:B------:R2:W-:Y:S04]  /*1f40*/  STG.E.64 desc[UR16][R16.64+0x20], R24 ;  /* 0x0000201810007986 */ /* 0x0005e8000c101b10 */
[----:B------:R2:W-:Y:S04]  /*1f50*/  STG.E.64 desc[UR16][R16.64], R14 ;  /* 0x0000000e10007986 */ /* 0x0005e8000c101b10 */
[----:B------:R2:W-:Y:S04]  /*1f60*/  STG.E.64 desc[UR16][R16.64+0x28], R18 ;  /* 0x0000281210007986 */ /* 0x0005e8000c101b10 */
[----:B------:R2:W-:Y:S04]  /*1f70*/  STG.E.64 desc[UR16][R16.64+0x30], R10 ;  /* 0x0000300a10007986 */ /* 0x0005e8000c101b10 */
[----:B------:R2:W-:Y:S04]  /*1f80*/  STG.E.64 desc[UR16][R16.64+0x38], R8 ;  /* 0x0000380810007986 */ /* 0x0005e8000c101b10 */
[----:B------:R2:W-:Y:S01]  /*1f90*/  STG.E.64 desc[UR16][R16.64+0x40], R6 ;  /* 0x0000400610007986 */ /* 0x0005e2000c101b10 */
[----:B01----:R-:W-:Y:S05]  /*1fa0*/  @!P1 EXIT ;  /* 0x000000000000994d */ /* 0x003fea0003800000 */
[----:B------:R-:W0:Y:S01]  /*1fb0*/  LDC R0, c[0x0][0x3c8] ;  /* 0x0000f200ff007b82 */ /* 0x000e220000000800 */
[----:B------:R-:W1:Y:S01]  /*1fc0*/  LDCU.64 UR4, c[0x0][0x3a0] ;  /* 0x00007400ff0477ac */ /* 0x000e620008000a00 */
[----:B------:R-:W3:Y:S01]  /*1fd0*/  LDCU UR6, c[0x0][0x3c0] ;  /* 0x00007800ff0677ac */ /* 0x000ee20008000800 */
[----:B-1----:R-:W-:Y:S01]  /*1fe0*/  UIADD3 UR4, UP0, UPT, UR4, 0x20, URZ ;  /* 0x0000002004047890 */ /* 0x002fe2000ff1e0ff */
[----:B---3--:R-:W-:Y:S01]  /*1ff0*/  IMAD R5, R3, UR6, R2 ;  /* 0x0000000603057c24 */ /* 0x008fe2000f8e0202 */
[C---:B0-----:R-:W-:Y:S02]  /*2000*/  ISETP.GE.U32.AND P0, PT, R0.reuse, 0x8, PT ;  /* 0x000000080000780c */ /* 0x041fe40003f06070 */
[----:B------:R-:W-:Y:S01]  /*2010*/  UIADD3.X UR5, UPT, UPT, URZ, UR5, URZ, UP0, !UPT ;  /* 0x00000005ff057290 */ /* 0x000fe200087fe4ff */
[----:B------:R-:W-:Y:S01]  /*2020*/  IMAD.MOV.U32 R2, RZ, RZ, RZ ;  /* 0x000000ffff027224 */ /* 0x000fe200078e00ff */
[----:B------:R-:W-:Y:S01]  /*2030*/  LOP3.LUT R3, R0, 0x7, RZ, 0xc0, !PT ;  /* 0x0000000700037812 */ /* 0x000fe200078ec0ff */
[----:B------:R-:W-:-:S08]  /*2040*/  IMAD R5, R5, R0, RZ ;  /* 0x0000000005057224 */ /* 0x000fd000078e02ff */
[----:B------:R-:W-:Y:S05]  /*2050*/  @!P0 BRA `(.L_x_11) ;  /* 0x0000000c00dc8947 */ /* 0x000fea0003800000 */
[----:B--2---:R-:W0:Y:S01]  /*2060*/  LDC.64 R18, c[0x0][0x380] ;  /* 0x0000e000ff127b82 */ /* 0x004e220000000a00 */
[----:B------:R-:W1:Y:S01]  /*2070*/  LDCU.64 UR6, c[0x0][0x398] ;  /* 0x00007300ff0677ac */ /* 0x000e620008000a00 */
[----:B------:R-:W-:Y:S01]  /*2080*/  LOP3.LUT R2, R0, 0x7ffffff8, RZ, 0xc0, !PT ;  /* 0x7ffffff800027812 */ /* 0x000fe200078ec0ff */
[----:B------:R-:W-:Y:S01]  /*2090*/  IMAD.U32 R17, RZ, RZ, UR5 ;  /* 0x00000005ff117e24 */ /* 0x000fe2000f8e00ff */
[----:B------:R-:W-:Y:S01]  /*20a0*/  MOV R16, UR4 ;  /* 0x0000000400107c02 */ /* 0x000fe20008000f00 */
[----:B------:R-:W-:Y:S02]  /*20b0*/  IMAD.MOV.U32 R4, RZ, RZ, R5 ;  /* 0x000000ffff047224 */ /* 0x000fe400078e0005 */
[----:B------:R-:W-:Y:S01]  /*20c0*/  IMAD.MOV R6, RZ, RZ, -R2 ;  /* 0x000000ffff067224 */ /* 0x000fe200078e0a02 */
[----:B------:R-:W2:Y:S01]  /*20d0*/  LDC.64 R20, c[0x0][0x3b0] ;  /* 0x0000ec00ff147b82 */ /* 0x000ea20000000a00 */
[----:B-1----:R-:W-:-:S04]  /*20e0*/  UIADD3 UR6, UP0, UPT, UR6, 0x20, URZ ;  /* 0x0000002006067890 */ /* 0x002fc8000ff1e0ff */
[----:B------:R-:W-:Y:S01]  /*20f0*/  UIADD3.X UR7, UPT, UPT, URZ, UR7, URZ, UP0, !UPT ;  /* 0x00000007ff077290 */ /* 0x000fe200087fe4ff */
[----:B0-----:R-:W-:Y:S01]  /*2100*/  IADD3 R18, P0, PT, R18, 0x20, RZ ;  /* 0x0000002012127810 */ /* 0x001fe20007f1e0ff */
[----:B------:R-:W-:-:S04]  /*2110*/  IMAD.U32 R14, RZ, RZ, UR6 ;  /* 0x00000006ff0e7e24 */ /* 0x000fc8000f8e00ff */
[----:B------:R-:W-:Y:S01]  /*2120*/  IMAD.X R19, RZ, RZ, R19, P0 ;  /* 0x000000ffff137224 */ /* 0x000fe200000e0613 */
[----:B------:R-:W-:-:S07]  /*2130*/  MOV R15, UR7 ;  /* 0x00000007000f7c02 */ /* 0x000fce0008000f00 */
.L_x_20:
[----:B------:R-:W3:Y:S01]  /*2140*/  LDG.E.64 R26, desc[UR16][R14.64+-0x20] ;  /* 0xffffe0100e1a7981 */ /* 0x000ee2000c1e1b00 */
[----:B0-----:R-:W0:Y:S03]  /*2150*/  LDCU UR4, c[0x0][0x3b4] ;  /* 0x00007680ff0477ac */ /* 0x001e260008000800 */
[----:B------:R-:W3:Y:S01]  /*2160*/  LDG.E.64 R10, desc[UR16][R16.64+-0x20] ;  /* 0xffffe010100a7981 */ /* 0x000ee2000c1e1b00 */
[----:B------:R-:W-:Y:S01]  /*2170*/  IMAD.MOV.U32 R8, RZ, RZ, 0x1 ;  /* 0x00000001ff087424 */ /* 0x000fe200078e00ff */
[----:B0-----:R-:W2:Y:S05]  /*2180*/  MUFU.RCP64H R9, UR4 ;  /* 0x0000000400097d08 */ /* 0x001eaa0008001800 */
[----:B--2---:R-:W-:-:S08]  /*2190*/  DFMA R12, R8, -R20, 1 ;  /* 0x3ff00000080c742b */ /* 0x004fd00000000814 */
[----:B------:R-:W-:-:S08]  /*21a0*/  DFMA R12, R12, R12, R12 ;  /* 0x0000000c0c0c722b */ /* 0x000fd0000000000c */
[----:B------:R-:W-:-:S08]  /*21b0*/  DFMA R12, R8, R12, R8 ;  /* 0x0000000c080c722b */ /* 0x000fd00000000008 */
[----:B------:R-:W-:-:S08]  /*21c0*/  DFMA R8, R12, -R20, 1 ;  /* 0x3ff000000c08742b */ /* 0x000fd00000000814 */
[----:B------:R-:W-:Y:S02]  /*21d0*/  DFMA R8, R12, R8, R12 ;  /* 0x000000080c08722b */ /* 0x000fe4000000000c */
[----:B---3--:R-:W-:-:S08]  /*21e0*/  DADD R10, R26, -R10 ;  /* 0x000000001a0a7229 */ /* 0x008fd0000000080a */
[----:B------:R-:W-:Y:S02]  /*21f0*/  DMUL R12, R10, R8 ;  /* 0x000000080a0c7228 */ /* 0x000fe40000000000 */
[----:B------:R-:W-:-:S06]  /*2200*/  FSETP.GEU.AND P1, PT, |R11|, 6.5827683646048100446e-37, PT ;  /* 0x036000000b00780b */ /* 0x000fcc0003f2e200 */
[----:B------:R-:W-:-:S08]  /*2210*/  DFMA R22, R12, -R20, R10 ;  /* 0x800000140c16722b */ /* 0x000fd0000000000a */
[----:B------:R-:W-:Y:S01]  /*2220*/  DFMA R8, R8, R22, R12 ;  /* 0x000000160808722b */ /* 0x000fe2000000000c */
[----:B------:R-:W-:-:S09]  /*2230*/  IMAD.WIDE R12, R4, 0x8, R18 ;  /* 0x00000008040c7825 */ /* 0x000fd200078e0212 */
[----:B------:R-:W-:-:S05]  /*2240*/  FFMA R0, RZ, UR4, R9 ;  /* 0x00000004ff007c23 */ /* 0x000fca0008000009 */
[----:B------:R-:W-:-:S13]  /*2250*/  FSETP.GT.AND P0, PT, |R0|, 1.469367938527859385e-39, PT ;  /* 0x001000000000780b */ /* 0x000fda0003f04200 */
[----:B------:R-:W-:Y:S05]  /*2260*/  @P0 BRA P1, `(.L_x_12) ;  /* 0x0000000000200947 */ /* 0x000fea0000800000 */
[----:B------:R-:W0:Y:S01]  /*2270*/  LDCU.64 UR4, c[0x0][0x3b0] ;  /* 0x00007600ff0477ac */ /* 0x000e220008000a00 */
[----:B------:R-:W-:Y:S01]  /*2280*/  IMAD.MOV.U32 R8, RZ, RZ, R10 ;  /* 0x000000ffff087224 */ /* 0x000fe200078e000a */
[----:B------:R-:W-:Y:S01]  /*2290*/  MOV R0, 0x22e0 ;  /* 0x000022e000007802 */ /* 0x000fe20000000f00 */
[----:B------:R-:W-:Y:S02]  /*22a0*/  IMAD.MOV.U32 R7, RZ, RZ, R11 ;  /* 0x000000ffff077224 */ /* 0x000fe400078e000b */
[----:B0-----:R-:W-:Y:S01]  /*22b0*/  IMAD.U32 R24, RZ, RZ, UR4 ;  /* 0x00000004ff187e24 */ /* 0x001fe2000f8e00ff */
[----:B------:R-:W-:-:S07]  /*22c0*/  MOV R25, UR5 ;  /* 0x0000000500197c02 */ /* 0x000fce0008000f00 */
[----:B------:R-:W-:Y:S05]  /*22d0*/  CALL.REL.NOINC `($__internal_0_$__cuda_sm20_div_rn_f64_full) ;  /* 0x0000001c00487944 */ /* 0x000fea0003c00000 */
[----:B------:R-:W-:-:S07]  /*22e0*/  IMAD.MOV.U32 R9, RZ, RZ, R7 ;  /* 0x000000ffff097224 */ /* 0x000fce00078e0007 */
.L_x_12:
[----:B------:R-:W-:Y:S01]  /*22f0*/  DADD R8, R26, -R8 ;  /* 0x000000001a087229 */ /* 0x000fe20000000808 */
[----:B------:R-:W0:Y:S06]  /*2300*/  LDCU UR4, c[0x0][0x3b4] ;  /* 0x00007680ff0477ac */ /* 0x000e2c0008000800 */
[----:B------:R1:W-:Y:S04]  /*2310*/  STG.E.64 desc[UR16][R12.64+-0x20], R8 ;  /* 0xffffe0080c007986 */ /* 0x0003e8000c101b10 */
[----:B------:R-:W2:Y:S04]  /*2320*/  LDG.E.64 R26, desc[UR16][R14.64+-0x18] ;  /* 0xffffe8100e1a7981 */ /* 0x000ea8000c1e1b00 */
[----:B------:R-:W2:Y:S01]  /*2330*/  LDG.E.64 R10, desc[UR16][R16.64+-0x18] ;  /* 0xffffe810100a7981 */ /* 0x000ea2000c1e1b00 */
[----:B------:R-:W-:Y:S01]  /*2340*/  IMAD.MOV.U32 R22, RZ, RZ, 0x1 ;  /* 0x00000001ff167424 */ /* 0x000fe200078e00ff */
[----:B0-----:R-:W0:Y:S05]  /*2350*/  MUFU.RCP64H R23, UR4 ;  /* 0x0000000400177d08 */ /* 0x001e2a0008001800 */
[----:B0-----:R-:W-:-:S08]  /*2360*/  DFMA R24, R22, -R20, 1 ;  /* 0x3ff000001618742b */ /* 0x001fd00000000814 */
[----:B------:R-:W-:-:S08]  /*2370*/  DFMA R24, R24, R24, R24 ;  /* 0x000000181818722b */ /* 0x000fd00000000018 */
[----:B------:R-:W-:-:S08]  /*2380*/  DFMA R24, R22, R24, R22 ;  /* 0x000000181618722b */ /* 0x000fd00000000016 */
[----:B------:R-:W-:-:S08]  /*2390*/  DFMA R22, R24, -R20, 1 ;  /* 0x3ff000001816742b */ /* 0x000fd00000000814 */
[----:B------:R-:W-:Y:S02]  /*23a0*/  DFMA R24, R24, R22, R24 ;  /* 0x000000161818722b */ /* 0x000fe40000000018 */
[----:B--2---:R-:W-:-:S08]  /*23b0*/  DADD R10, R26, -R10 ;  /* 0x000000001a0a7229 */ /* 0x004fd0000000080a */
[----:B-1----:R-:W-:Y:S02]  /*23c0*/  DMUL R8, R24, R10 ;  /* 0x0000000a18087228 */ /* 0x002fe40000000000 */
[----:B------:R-:W-:-:S06]  /*23d0*/  FSETP.GEU.AND P1, PT, |R11|, 6.5827683646048100446e-37, PT ;  /* 0x036000000b00780b */ /* 0x000fcc0003f2e200 */
[----:B------:R-:W-:-:S08]  /*23e0*/  DFMA R22, R8, -R20, R10 ;  /* 0x800000140816722b */ /* 0x000fd0000000000a */
[----:B------:R-:W-:-:S10]  /*23f0*/  DFMA R8, R24, R22, R8 ;  /* 0x000000161808722b */ /* 0x000fd40000000008 */
[----:B------:R-:W-:-:S05]  /*2400*/  FFMA R0, RZ, UR4, R9 ;  /* 0x00000004ff007c23 */ /* 0x000fca0008000009 */
[----:B------:R-:W-:-:S13]  /*2410*/  FSETP.GT.AND P0, PT, |R0|, 1.469367938527859385e-39, PT ;  /* 0x001000000000780b */ /* 0x000fda0003f04200 */
[----:B------:R-:W-:Y:S05]  /*2420*/  @P0 BRA P1, `(.L_x_13) ;  /* 0x0000000000200947 */ /* 0x000fea0000800000 */
[----:B------:R-:W0:Y:S01]  /*2430*/  LDCU.64 UR4, c[0x0][0x3b0] ;  /* 0x00007600ff0477ac */ /* 0x000e220008000a00 */
[----:B------:R-:W-:Y:S01]  /*2440*/  IMAD.MOV.U32 R8, RZ, RZ, R10 ;  /* 0x000000ffff087224 */ /* 0x000fe200078e000a */
[----:B------:R-:W-:Y:S01]  /*2450*/  MOV R0, 0x24a0 ;  /* 0x000024a000007802 */ /* 0x000fe20000000f00 */
[----:B------:R-:W-:Y:S01]  /*2460*/  IMAD.MOV.U32 R7, RZ, RZ, R11 ;  /* 0x000000ffff077224 */ /* 0x000fe200078e000b */
[----:B0-----:R-:W-:Y:S01]  /*2470*/  MOV R24, UR4 ;  /* 0x0000000400187c02 */ /* 0x001fe20008000f00 */
[----:B------:R-:W-:-:S07]  /*2480*/  IMAD.U32 R25, RZ, RZ, UR5 ;  /* 0x00000005ff197e24 */ /* 0x000fce000f8e00ff */
[----:B------:R-:W-:Y:S05]  /*2490*/  CALL.REL.NOINC `($__internal_0_$__cuda_sm20_div_rn_f64_full) ;  /* 0x0000001800d87944 */ /* 0x000fea0003c00000 */
[----:B------:R-:W-:-:S07]  /*24a0*/  IMAD.MOV.U32 R9, RZ, RZ, R7 ;  /* 0x000000ffff097224 */ /* 0x000fce00078e0007 */
.L_x_13:
        /* <DEDUP_REMOVED lines=22> */
[----:B------:R-:W-:Y:S02]  /*2610*/  MOV R7, R11 ;  /* 0x0000000b00077202 */ /* 0x000fe40000000f00 */
[----:B------:R-:W-:Y:S01]  /*2620*/  MOV R0, 0x2660 ;  /* 0x0000266000007802 */ /* 0x000fe20000000f00 */
[----:B0-----:R-:W-:Y:S02]  /*2630*/  IMAD.U32 R24, RZ, RZ, UR4 ;  /* 0x00000004ff187e24 */ /* 0x001fe4000f8e00ff */
[----:B------:R-:W-:-:S07]  /*2640*/  IMAD.U32 R25, RZ, RZ, UR5 ;  /* 0x00000005ff197e24 */ /* 0x000fce000f8e00ff */
[----:B------:R-:W-:Y:S05]  /*2650*/  CALL.REL.NOINC `($__internal_0_$__cuda_sm20_div_rn_f64_full) ;  /* 0x0000001800687944 */ /* 0x000fea0003c00000 */
[----:B------:R-:W-:-:S07]  /*2660*/  IMAD.MOV.U32 R9, RZ, RZ, R7 ;  /* 0x000000ffff097224 */ /* 0x000fce00078e0007 */
.L_x_14:
        /* <DEDUP_REMOVED lines=21> */
[----:B------:R-:W-:Y:S01]  /*27c0*/  MOV R8, R10 ;  /* 0x0000000a00087202 */ /* 0x000fe20000000f00 */
[----:B------:R-:W-:Y:S01]  /*27d0*/  IMAD.MOV.U32 R7, RZ, RZ, R11 ;  /* 0x000000ffff077224 */ /* 0x000fe200078e000b */
[----:B------:R-:W-:Y:S01]  /*27e0*/  MOV R0, 0x2820 ;  /* 0x0000282000007802 */ /* 0x000fe20000000f00 */
[----:B0-----:R-:W-:Y:S02]  /*27f0*/  IMAD.U32 R24, RZ, RZ, UR4 ;  /* 0x00000004ff187e24 */ /* 0x001fe4000f8e00ff */
[----:B------:R-:W-:-:S07]  /*2800*/  IMAD.U32 R25, RZ, RZ, UR5 ;  /* 0x00000005ff197e24 */ /* 0x000fce000f8e00ff */
[----:B------:R-:W-:Y:S05]  /*2810*/  CALL.REL.NOINC `($__internal_0_$__cuda_sm20_div_rn_f64_full) ;  /* 0x0000001400f87944 */ /* 0x000fea0003c00000 */
[----:B------:R-:W-:-:S07]  /*2820*/  IMAD.MOV.U32 R9, RZ, RZ, R7 ;  /* 0x000000ffff097224 */ /* 0x000fce00078e0007 */
.L_x_15:
[----:B------:R-:W-:Y:S01]  /*2830*/  DADD R8, R26, -R8 ;  /* 0x000000001a087229 */ /* 0x000fe20000000808 */
[----:B------:R-:W0:Y:S06]  /*2840*/  LDCU UR4, c[0x0][0x3b4] ;  /* 0x00007680ff0477ac */ /* 0x000e2c0008000800 */
[----:B------:R1:W-:Y:S04]  /*2850*/  STG.E.64 desc[UR16][R12.64+-0x8], R8 ;  /* 0xfffff8080c007986 */ /* 0x0003e8000c101b10 */
[----:B------:R-:W2:Y:S04]  /*2860*/  LDG.E.64 R26, desc[UR16][R14.64] ;  /* 0x000000100e1a7981 */ /* 0x000ea8000c1e1b00 */
[----:B------:R-:W2:Y:S01]  /*2870*/  LDG.E.64 R10, desc[UR16][R16.64] ;  /* 0x00000010100a7981 */ /* 0x000ea2000c1e1b00 */
[----:B------:R-:W-:Y:S01]  /*2880*/  MOV R22, 0x1 ;  /* 0x0000000100167802 */ /* 0x000fe20000000f00 */
        /* <DEDUP_REMOVED lines=17> */
[----:B------:R-:W-:Y:S02]  /*29a0*/  IMAD.MOV.U32 R7, RZ, RZ, R11 ;  /* 0x000000ffff077224 */ /* 0x000fe400078e000b */
[----:B0-----:R-:W-:Y:S02]  /*29b0*/  IMAD.U32 R24, RZ, RZ, UR4 ;  /* 0x00000004ff187e24 */ /* 0x001fe4000f8e00ff */
[----:B------:R-:W-:-:S07]  /*29c0*/  IMAD.U32 R25, RZ, RZ, UR5 ;  /* 0x00000005ff197e24 */ /* 0x000fce000f8e00ff */
[----:B------:R-:W-:Y:S05]  /*29d0*/  CALL.REL.NOINC `($__internal_0_$__cuda_sm20_div_rn_f64_full) ;  /* 0x0000001400887944 */ /* 0x000fea0003c00000 */
[----:B------:R-:W-:-:S07]  /*29e0*/  MOV R9, R7 ;  /* 0x0000000700097202 */ /* 0x000fce0000000f00 */
.L_x_16:
        /* <DEDUP_REMOVED lines=28> */
.L_x_17:
        /* <DEDUP_REMOVED lines=28> */
.L_x_18:
        /* <DEDUP_REMOVED lines=28> */
.L_x_19:
[----:B------:R-:W-:Y:S01]  /*2f30*/  DADD R8, R26, -R8 ;  /* 0x000000001a087229 */ /* 0x000fe20000000808 */
[----:B------:R-:W-:Y:S01]  /*2f40*/  VIADD R6, R6, 0x8 ;  /* 0x0000000806067836 */ /* 0x000fe20000000000 */
[----:B------:R-:W-:Y:S01]  /*2f50*/  IADD3 R16, P2, PT, R16, 0x40, RZ ;  /* 0x0000004010107810 */ /* 0x000fe20007f5e0ff */
[----:B------:R-:W-:Y:S01]  /*2f60*/  VIADD R4, R4, 0x8 ;  /* 0x0000000804047836 */ /* 0x000fe20000000000 */
[----:B------:R-:W-:Y:S02]  /*2f70*/  IADD3 R14, P1, PT, R14, 0x40, RZ ;  /* 0x000000400e0e7810 */ /* 0x000fe40007f3e0ff */
[----:B------:R-:W-:Y:S01]  /*2f80*/  ISETP.NE.AND P0, PT, R6, RZ, PT ;  /* 0x000000ff0600720c */ /* 0x000fe20003f05270 */
[----:B------:R0:W-:Y:S01]  /*2f90*/  STG.E.64 desc[UR16][R12.64+0x18], R8 ;  /* 0x000018080c007986 */ /* 0x0001e2000c101b10 */
[----:B------:R-:W-:Y:S01]  /*2fa0*/  IADD3.X R15, PT, PT, RZ, R15, RZ, P1, !PT ;  /* 0x0000000fff0f7210 */ /* 0x000fe20000ffe4ff */
[----:B------:R-:W-:-:S10]  /*2fb0*/  IMAD.X R17, RZ, RZ, R17, P2 ;  /* 0x000000ffff117224 */ /* 0x000fd400010e0611 */
[----:B------:R-:W-:Y:S05]  /*2fc0*/  @P0 BRA `(.L_x_20) ;  /* 0xfffffff0005c0947 */ /* 0x000fea000383ffff */
.L_x_11:
[----:B------:R-:W-:-:S13]  /*2fd0*/  ISETP.NE.AND P0, PT, R3, RZ, PT ;  /* 0x000000ff0300720c */ /* 0x000fda0003f05270 */
[----:B------:R-:W-:Y:S05]  /*2fe0*/  @!P0 EXIT ;  /* 0x000000000000894d */ /* 0x000fea0003800000 */
[----:B------:R-:W1:Y:S01]  /*2ff0*/  LDC R0, c[0x0][0x3c8] ;  /* 0x0000f200ff007b82 */ /* 0x000e620000000800 */
[----:B------:R-:W-:Y:S02]  /*3000*/  ISETP.GE.U32.AND P0, PT, R3, 0x4, PT ;  /* 0x000000040300780c */ /* 0x000fe40003f06070 */
[----:B-1----:R-:W-:-:S11]  /*3010*/  LOP3.LUT R3, R0, 0x3, RZ, 0xc0, !PT ;  /* 0x0000000300037812 */ /* 0x002fd600078ec0ff */
[----:B------:R-:W-:Y:S05]  /*3020*/  @!P0 BRA `(.L_x_21) ;  /* 0x0000000400f08947 */ /* 0x000fea0003800000 */
[----:B--2---:R-:W1:Y:S01]  /*3030*/  LDC.64 R14, c[0x0][0x398] ;  /* 0x0000e600ff0e7b82 */ /* 0x004e620000000a00 */
[----:B------:R-:W2:Y:S07]  /*3040*/  LDCU UR4, c[0x0][0x3b4] ;  /* 0x00007680ff0477ac */ /* 0x000eae0008000800 */
[----:B0-----:R-:W0:Y:S08]  /*3050*/  LDC.64 R12, c[0x0][0x3a0] ;  /* 0x0000e800ff0c7b82 */ /* 0x001e300000000a00 */
[----:B------:R-:W3:Y:S01]  /*3060*/  LDC.64 R18, c[0x0][0x3b0] ;  /* 0x0000ec00ff127b82 */ /* 0x000ee20000000a00 */
[----:B-1----:R-:W-:-:S05]  /*3070*/  IMAD.WIDE.U32 R14, R2, 0x8, R14 ;  /* 0x00000008020e7825 */ /* 0x002fca00078e000e */
[----:B------:R-:W4:Y:S01]  /*3080*/  LDG.E.64 R16, desc[UR16][R14.64] ;  /* 0x000000100e107981 */ /* 0x000f22000c1e1b00 */
[----:B0-----:R-:W-:-:S05]  /*3090*/  IMAD.WIDE.U32 R12, R2, 0x8, R12 ;  /* 0x00000008020c7825 */ /* 0x001fca00078e000c */
[----:B------:R-:W4:Y:S01]  /*30a0*/  LDG.E.64 R6, desc[UR16][R12.64] ;  /* 0x000000100c067981 */ /* 0x000f22000c1e1b00 */
[----:B--2---:R-:W3:Y:S01]  /*30b0*/  MUFU.RCP64H R9, UR4 ;  /* 0x0000000400097d08 */ /* 0x004ee20008001800 */
[----:B------:R-:W-:-:S06]  /*30c0*/  IMAD.MOV.U32 R8, RZ, RZ, 0x1 ;  /* 0x00000001ff087424 */ /* 0x000fcc00078e00ff */
[----:B---3--:R-:W-:-:S08]  /*30d0*/  DFMA R10, R8, -R18, 1 ;  /* 0x3ff00000080a742b */ /* 0x008fd00000000812 */
[----:B------:R-:W-:-:S08]  /*30e0*/  DFMA R10, R10, R10, R10 ;  /* 0x0000000a0a0a722b */ /* 0x000fd0000000000a */
[----:B------:R-:W-:-:S08]  /*30f0*/  DFMA R8, R8, R10, R8 ;  /* 0x0000000a0808722b */ /* 0x000fd00000000008 */
[----:B------:R-:W-:-:S08]  /*3100*/  DFMA R20, R8, -R18, 1 ;  /* 0x3ff000000814742b */ /* 0x000fd00000000812 */
[----:B------:R-:W-:Y:S01]  /*3110*/  DFMA R20, R8, R20, R8 ;  /* 0x000000140814722b */ /* 0x000fe20000000008 */
[----:B------:R-:W-:Y:S01]  /*3120*/  IMAD.IADD R4, R5, 0x1, R2 ;  /* 0x0000000105047824 */ /* 0x000fe200078e0202 */
[----:B----4-:R-:W-:-:S08]  /*3130*/  DADD R10, R16, -R6 ;  /* 0x00000000100a7229 */ /* 0x010fd00000000806 */
[----:B------:R-:W-:-:S08]  /*3140*/  DMUL R8, R20, R10 ;  /* 0x0000000a14087228 */ /* 0x000fd00000000000 */
[----:B------:R-:W-:-:S08]  /*3150*/  DFMA R6, R8, -R18, R10 ;  /* 0x800000120806722b */ /* 0x000fd0000000000a */
[----:B------:R-:W-:Y:S01]  /*3160*/  DFMA R8, R20, R6, R8 ;  /* 0x000000061408722b */ /* 0x000fe20000000008 */
[----:B------:R-:W-:-:S09]  /*3170*/  FSETP.GEU.AND P1, PT, |R11|, 6.5827683646048100446e-37, PT ;  /* 0x036000000b00780b */ /* 0x000fd20003f2e200 */
        /* <DEDUP_REMOVED lines=11> */
.L_x_22:
[----:B------:R-:W0:Y:S01]  /*3230*/  LDC.64 R18, c[0x0][0x380] ;  /* 0x0000e000ff127b82 */ /* 0x000e220000000a00 */
[----:B------:R-:W-:Y:S01]  /*3240*/  DADD R8, R16, -R8 ;  /* 0x0000000010087229 */ /* 0x000fe20000000808 */
[----:B------:R-:W1:Y:S06]  /*3250*/  LDCU UR4, c[0x0][0x3b4] ;  /* 0x00007680ff0477ac */ /* 0x000e6c0008000800 */
[----:B------:R-:W2:Y:S01]  /*3260*/  LDC.64 R20, c[0x0][0x3b0] ;  /* 0x0000ec00ff147b82 */ /* 0x000ea20000000a00 */
[----:B0-----:R-:W-:-:S05]  /*3270*/  IMAD.WIDE R18, R4, 0x8, R18 ;  /* 0x0000000804127825 */ /* 0x001fca00078e0212 */
[----:B------:R0:W-:Y:S04]  /*3280*/  STG.E.64 desc[UR16][R18.64], R8 ;  /* 0x0000000812007986 */ /* 0x0001e8000c101b10 */
[----:B------:R-:W3:Y:S04]  /*3290*/  LDG.E.64 R16, desc[UR16][R14.64+0x8] ;  /* 0x000008100e107981 */ /* 0x000ee8000c1e1b00 */
[----:B------:R-:W3:Y:S01]  /*32a0*/  LDG.E.64 R6, desc[UR16][R12.64+0x8] ;  /* 0x000008100c067981 */ /* 0x000ee2000c1e1b00 */
[----:B-1----:R-:W2:Y:S01]  /*32b0*/  MUFU.RCP64H R11, UR4 ;  /* 0x00000004000b7d08 */ /* 0x002ea20008001800 */
[----:B------:R-:W-:-:S06]  /*32c0*/  MOV R10, 0x1 ;  /* 0x00000001000a7802 */ /* 0x000fcc0000000f00 */
[----:B--2---:R-:W-:-:S08]  /*32d0*/  DFMA R22, R10, -R20, 1 ;  /* 0x3ff000000a16742b */ /* 0x004fd00000000814 */
[----:B------:R-:W-:-:S08]  /*32e0*/  DFMA R22, R22, R22, R22 ;  /* 0x000000161616722b */ /* 0x000fd00000000016 */
[----:B------:R-:W-:-:S08]  /*32f0*/  DFMA R22, R10, R22, R10 ;  /* 0x000000160a16722b */ /* 0x000fd0000000000a */
[----:B------:R-:W-:-:S08]  /*3300*/  DFMA R24, R22, -R20, 1 ;  /* 0x3ff000001618742b */ /* 0x000fd00000000814 */
[----:B------:R-:W-:Y:S02]  /*3310*/  DFMA R24, R22, R24, R22 ;  /* 0x000000181618722b */ /* 0x000fe40000000016 */
[----:B---3--:R-:W-:-:S08]  /*3320*/  DADD R10, R16, -R6 ;  /* 0x00000000100a7229 */ /* 0x008fd00000000806 */
[----:B0-----:R-:W-:Y:S02]  /*3330*/  DMUL R8, R24, R10 ;  /* 0x0000000a18087228 */ /* 0x001fe40000000000 */
        /* <DEDUP_REMOVED lines=14> */
.L_x_23:
[----:B------:R-:W-:Y:S01]  /*3420*/  DADD R8, R16, -R8 ;  /* 0x0000000010087229 */ /* 0x000fe20000000808 */
[----:B------:R-:W0:Y:S01]  /*3430*/  LDCU UR4, c[0x0][0x3b4] ;  /* 0x00007680ff0477ac */ /* 0x000e220008000800 */
[----:B------:R-:W1:Y:S05]  /*3440*/  LDC.64 R20, c[0x0][0x3b0] ;  /* 0x0000ec00ff147b82 */ /* 0x000e6a0000000a00 */
[----:B------:R2:W-:Y:S04]  /*3450*/  STG.E.64 desc[UR16][R18.64+0x8], R8 ;  /* 0x0000080812007986 */ /* 0x0005e8000c101b10 */
[----:B------:R-:W3:Y:S04]  /*3460*/  LDG.E.64 R16, desc[UR16][R14.64+0x10] ;  /* 0x000010100e107981 */ /* 0x000ee8000c1e1b00 */
[----:B------:R-:W3:Y:S01]  /*3470*/  LDG.E.64 R6, desc[UR16][R12.64+0x10] ;  /* 0x000010100c067981 */ /* 0x000ee2000c1e1b00 */
[----:B------:R-:W-:Y:S01]  /*3480*/  IMAD.MOV.U32 R10, RZ, RZ, 0x1 ;  /* 0x00000001ff0a7424 */ /* 0x000fe200078e00ff */
[----:B0-----:R-:W1:Y:S05]  /*3490*/  MUFU.RCP64H R11, UR4 ;  /* 0x00000004000b7d08 */ /* 0x001e6a0008001800 */
[----:B-1----:R-:W-:-:S08]  /*34a0*/  DFMA R22, R10, -R20, 1 ;  /* 0x3ff000000a16742b */ /* 0x002fd00000000814 */
[----:B------:R-:W-:-:S08]  /*34b0*/  DFMA R22, R22, R22, R22 ;  /* 0x000000161616722b */ /* 0x000fd00000000016 */
[----:B------:R-:W-:-:S08]  /*34c0*/  DFMA R22, R10, R22, R10 ;  /* 0x000000160a16722b */ /* 0x000fd0000000000a */
[----:B------:R-:W-:-:S08]  /*34d0*/  DFMA R24, R22, -R20, 1 ;  /* 0x3ff000001618742b */ /* 0x000fd00000000814 */
[----:B------:R-:W-:Y:S02]  /*34e0*/  DFMA R24, R22, R24, R22 ;  /* 0x000000181618722b */ /* 0x000fe40000000016 */
[----:B---3--:R-:W-:-:S08]  /*34f0*/  DADD R10, R16, -R6 ;  /* 0x00000000100a7229 */ /* 0x008fd00000000806 */
[----:B--2---:R-:W-:Y:S02]  /*3500*/  DMUL R8, R24, R10 ;  /* 0x0000000a18087228 */ /* 0x004fe40000000000 */
        /* <DEDUP_REMOVED lines=14> */
.L_x_24:
        /* <DEDUP_REMOVED lines=29> */
.L_x_25:
[----:B------:R-:W-:Y:S01]  /*37c0*/  DADD R8, R14, -R8 ;  /* 0x000000000e087229 */ /* 0x000fe20000000808 */
[----:B------:R-:W-:-:S06]  /*37d0*/  VIADD R2, R2, 0x4 ;  /* 0x0000000402027836 */ /* 0x000fcc0000000000 */
[----:B------:R1:W-:Y:S04]  /*37e0*/  STG.E.64 desc[UR16][R18.64+0x18], R8 ;  /* 0x0000180812007986 */ /* 0x0003e8000c101b10 */
.L_x_21:
[----:B------:R-:W-:-:S13]  /*37f0*/  ISETP.NE.AND P0, PT, R3, RZ, PT ;  /* 0x000000ff0300720c */ /* 0x000fda0003f05270 */
[----:B------:R-:W-:Y:S05]  /*3800*/  @!P0 EXIT ;  /* 0x000000000000894d */ /* 0x000fea0003800000 */
[----:B------:R-:W-:-:S13]  /*3810*/  ISETP.NE.AND P0, PT, R3, 0x1, PT ;  /* 0x000000010300780c */ /* 0x000fda0003f05270 */
[----:B------:R-:W-:Y:S05]  /*3820*/  @!P0 BRA `(.L_x_26) ;  /* 0x0000000400088947 */ /* 0x000fea0003800000 */
[----:B--2---:R-:W2:Y:S01]  /*3830*/  LDC.64 R14, c[0x0][0x398] ;  /* 0x0000e600ff0e7b82 */ /* 0x004ea20000000a00 */
[----:B------:R-:W3:Y:S07]  /*3840*/  LDCU UR4, c[0x0][0x3b4] ;  /* 0x00007680ff0477ac */ /* 0x000eee0008000800 */
[----:B0-----:R-:W0:Y:S08]  /*3850*/  LDC.64 R12, c[0x0][0x3a0] ;  /* 0x0000e800ff0c7b82 */ /* 0x001e300000000a00 */
[----:B-1----:R-:W1:Y:S01]  /*3860*/  LDC.64 R18, c[0x0][0x3b0] ;  /* 0x0000ec00ff127b82 */ /* 0x002e620000000a00 */
[----:B--2---:R-:W-:-:S05]  /*3870*/  IMAD.WIDE.U32 R14, R2, 0x8, R14 ;  /* 0x00000008020e7825 */ /* 0x004fca00078e000e */
[----:B------:R-:W2:Y:S01]  /*3880*/  LDG.E.64 R16, desc[UR16][R14.64] ;  /* 0x000000100e107981 */ /* 0x000ea2000c1e1b00 */
[----:B0-----:R-:W-:-:S05]  /*3890*/  IMAD.WIDE.U32 R12, R2, 0x8, R12 ;  /* 0x00000008020c7825 */ /* 0x001fca00078e000c */
[----:B------:R-:W2:Y:S01]  /*38a0*/  LDG.E.64 R6, desc[UR16][R12.64] ;  /* 0x000000100c067981 */ /* 0x000ea2000c1e1b00 */
[----:B---3--:R-:W1:Y:S01]  /*38b0*/  MUFU.RCP64H R9, UR4 ;  /* 0x0000000400097d08 */ /* 0x008e620008001800 */
[----:B------:R-:W-:-:S06]  /*38c0*/  IMAD.MOV.U32 R8, RZ, RZ, 0x1 ;  /* 0x00000001ff087424 */ /* 0x000fcc00078e00ff */
[----:B-1----:R-:W-:-:S08]  /*38d0*/  DFMA R10, R8, -R18, 1 ;  /* 0x3ff00000080a742b */ /* 0x002fd00000000812 */
[----:B------:R-:W-:-:S08]  /*38e0*/  DFMA R10, R10, R10, R10 ;  /* 0x0000000a0a0a722b */ /* 0x000fd0000000000a */
[----:B------:R-:W-:-:S08]  /*38f0*/  DFMA R8, R8, R10, R8 ;  /* 0x0000000a0808722b */ /* 0x000fd00000000008 */
[----:B------:R-:W-:-:S08]  /*3900*/  DFMA R20, R8, -R18, 1 ;  /* 0x3ff000000814742b */ /* 0x000fd00000000812 */
[----:B------:R-:W-:Y:S01]  /*3910*/  DFMA R20, R8, R20, R8 ;  /* 0x000000140814722b */ /* 0x000fe20000000008 */
[----:B------:R-:W-:Y:S01]  /*3920*/  IADD3 R3, PT, PT, R5, R2, RZ ;  /* 0x0000000205037210 */ /* 0x000fe20007ffe0ff */
[----:B--2---:R-:W-:-:S08]  /*3930*/  DADD R10, R16, -R6 ;  /* 0x00000000100a7229 */ /* 0x004fd00000000806 */
        /* <DEDUP_REMOVED lines=15> */
.L_x_27:
        /* <DEDUP_REMOVED lines=9> */
[----:B------:R-:W-:-:S06]  /*3ac0*/  IMAD.MOV.U32 R6, RZ, RZ, 0x1 ;  /* 0x00000001ff067424 */ /* 0x000fcc00078e00ff */
        /* <DEDUP_REMOVED lines=21> */
.L_x_28:
[----:B------:R-:W-:Y:S01]  /*3c20*/  DADD R8, R14, -R8 ;  /* 0x000000000e087229 */ /* 0x000fe20000000808 */
[----:B------:R-:W-:-:S06]  /*3c30*/  VIADD R2, R2, 0x2 ;  /* 0x0000000202027836 */ /* 0x000fcc0000000000 */
[----:B------:R3:W-:Y:S04]  /*3c40*/  STG.E.64 desc[UR16][R16.64+0x8], R8 ;  /* 0x0000080810007986 */ /* 0x0007e8000c101b10 */
.L_x_26:
[----:B------:R-:W4:Y:S02]  /*3c50*/  LDC R0, c[0x0][0x3c8] ;  /* 0x0000f200ff007b82 */ /* 0x000f240000000800 */
[----:B----4-:R-:W-:-:S04]  /*3c60*/  LOP3.LUT R0, R0, 0x1, RZ, 0xc0, !PT ;  /* 0x0000000100007812 */ /* 0x010fc800078ec0ff */
[----:B------:R-:W-:-:S13]  /*3c70*/  ISETP.NE.U32.AND P0, PT, R0, 0x1, PT ;  /* 0x000000010000780c */ /* 0x000fda0003f05070 */
[----:B------:R-:W-:Y:S05]  /*3c80*/  @P0 EXIT ;  /* 0x000000000000094d */ /* 0x000fea0003800000 */
[----:B0-----:R-:W0:Y:S01]  /*3c90*/  LDC.64 R12, c[0x0][0x398] ;  /* 0x0000e600ff0c7b82 */ /* 0x001e220000000a00 */
[----:B------:R-:W1:Y:S07]  /*3ca0*/  LDCU UR4, c[0x0][0x3b4] ;  /* 0x00007680ff0477ac */ /* 0x000e6e0008000800 */
[----:B--2---:R-:W2:Y:S08]  /*3cb0*/  LDC.64 R6, c[0x0][0x3a0] ;  /* 0x0000e800ff067b82 */ /* 0x004eb00000000a00 */
[----:B------:R-:W4:Y:S01]  /*3cc0*/  LDC.64 R14, c[0x0][0x3b0] ;  /* 0x0000ec00ff0e7b82 */ /* 0x000f220000000a00 */
[----:B0-----:R-:W-:-:S06]  /*3cd0*/  IMAD.WIDE.U32 R12, R2, 0x8, R12 ;  /* 0x00000008020c7825 */ /* 0x001fcc00078e000c */
[----:B------:R-:W5:Y:S01]  /*3ce0*/  LDG.E.64 R12, desc[UR16][R12.64] ;  /* 0x000000100c0c7981 */ /* 0x000f62000c1e1b00 */
[----:B--2---:R-:W-:-:S06]  /*3cf0*/  IMAD.WIDE.U32 R6, R2, 0x8, R6 ;  /* 0x0000000802067825 */ /* 0x004fcc00078e0006 */
[----:B------:R-:W5:Y:S01]  /*3d00*/  LDG.E.64 R6, desc[UR16][R6.64] ;  /* 0x0000001006067981 */ /* 0x000f62000c1e1b00 */
[----:B-1-3--:R-:W4:Y:S01]  /*3d10*/  MUFU.RCP64H R9, UR4 ;  /* 0x0000000400097d08 */ /* 0x00af220008001800 */
[----:B------:R-:W-:-:S06]  /*3d20*/  MOV R8, 0x1 ;  /* 0x0000000100087802 */ /* 0x000fcc0000000f00 */
[----:B----4-:R-:W-:-:S08]  /*3d30*/  DFMA R10, R8, -R14, 1 ;  /* 0x3ff00000080a742b */ /* 0x010fd0000000080e */
[----:B------:R-:W-:-:S08]  /*3d40*/  DFMA R10, R10, R10, R10 ;  /* 0x0000000a0a0a722b */ /* 0x000fd0000000000a */
[----:B------:R-:W-:-:S08]  /*3d50*/  DFMA R8, R8, R10, R8 ;  /* 0x0000000a0808722b */ /* 0x000fd00000000008 */
[----:B------:R-:W-:-:S08]  /*3d60*/  DFMA R16, R8, -R14, 1 ;  /* 0x3ff000000810742b */ /* 0x000fd0000000080e */
[----:B------:R-:W-:Y:S01]  /*3d70*/  DFMA R16, R8, R16, R8 ;  /* 0x000000100810722b */ /* 0x000fe20000000008 */
[----:B------:R-:W-:Y:S01]  /*3d80*/  IMAD.IADD R2, R5, 0x1, R2 ;  /* 0x0000000105027824 */ /* 0x000fe200078e0202 */
[----:B-----5:R-:W-:-:S08]  /*3d90*/  DADD R10, R12, -R6 ;  /* 0x000000000c0a7229 */ /* 0x020fd00000000806 */
        /* <DEDUP_REMOVED lines=15> */
.L_x_29:
[----:B------:R-:W0:Y:S01]  /*3e90*/  LDC.64 R4, c[0x0][0x380] ;  /* 0x0000e000ff047b82 */ /* 0x000e220000000a00 */
[----:B------:R-:W-:Y:S01]  /*3ea0*/  DADD R8, R12, -R8 ;  /* 0x000000000c087229 */ /* 0x000fe20000000808 */
[----:B0-----:R-:W-:-:S06]  /*3eb0*/  IMAD.WIDE R2, R2, 0x8, R4 ;  /* 0x0000000802027825 */ /* 0x001fcc00078e0204 */
[----:B------:R-:W-:Y:S01]  /*3ec0*/  STG.E.64 desc[UR16][R2.64], R8 ;  /* 0x0000000802007986 */ /* 0x000fe2000c101b10 */
[----:B------:R-:W-:Y:S05]  /*3ed0*/  EXIT ;  /* 0x000000000000794d */ /* 0x000fea0003800000 */
.L_x_8:
[----:B---3--:R-:W2:Y:S08]  /*3ee0*/  LDC.64 R16, c[0x0][0x398] ;  /* 0x0000e600ff107b82 */ /* 0x008eb00000000a00 */
[----:B----4-:R-:W3:Y:S01]  /*3ef0*/  LDC.64 R8, c[0x0][0x380] ;  /* 0x0000e000ff087b82 */ /* 0x010ee20000000a00 */
[----:B--2---:R-:W2:Y:S01]  /*3f00*/  LDG.E.64 R6, desc[UR16][R16.64+0x10] ;  /* 0x0000101010067981 */ /* 0x004ea2000c1e1b00 */
[----:B------:R-:W-:-:S04]  /*3f10*/  IMAD R3, R3, R0, R2 ;  /* 0x0000000003037224 */ /* 0x000fc800078e0202 */
[----:B------:R-:W-:-:S04]  /*3f20*/  IMAD R3, R3, R4, RZ ;  /* 0x0000000403037224 */ /* 0x000fc800078e02ff */
[----:B---3--:R-:W-:-:S05]  /*3f30*/  IMAD.WIDE R2, R3, 0x8, R8 ;  /* 0x0000000803027825 */ /* 0x008fca00078e0208 */
[----:B--2---:R-:W-:Y:S04]  /*3f40*/  STG.E.64 desc[UR16][R2.64+0x20], R6 ;  /* 0x0000200602007986 */ /* 0x004fe8000c101b10 */
[----:B------:R-:W2:Y:S04]  /*3f50*/  LDG.E.64 R4, desc[UR16][R16.64+0x28] ;  /* 0x0000281010047981 */ /* 0x000ea8000c1e1b00 */
        /* <DEDUP_REMOVED lines=8> */
[----:B--2---:R-:W-:Y:S01]  /*3fe0*/  STG.E.64 desc[UR16][R2.64+0x30], R14 ;  /* 0x0000300e02007986 */ /* 0x004fe2000c101b10 */
[----:B01----:R-:W-:Y:S05]  /*3ff0*/  EXIT ;  /* 0x000000000000794d */ /* 0x003fea0003800000 */
        .weak           $__internal_0_$__cuda_sm20_div_rn_f64_full
        .type           $__internal_0_$__cuda_sm20_div_rn_f64_full,@function
        .size           $__internal_0_$__cuda_sm20_div_rn_f64_full,(.L_x_36 - $__internal_0_$__cuda_sm20_div_rn_f64_full)
$__internal_0_$__cuda_sm20_div_rn_f64_full:
[C---:B------:R-:W-:Y:S01]  /*4000*/  FSETP.GEU.AND P0, PT, |R25|.reuse, 1.469367938527859385e-39, PT ;  /* 0x001000001900780b */ /* 0x040fe20003f0e200 */
[----:B------:R-:W-:Y:S01]  /*4010*/  IMAD.MOV.U32 R33, RZ, RZ, R7 ;  /* 0x000000ffff217224 */ /* 0x000fe200078e0007 */
[----:B------:R-:W-:Y:S01]  /*4020*/  LOP3.LUT R22, R25, 0x800fffff, RZ, 0xc0, !PT ;  /* 0x800fffff19167812 */ /* 0x000fe200078ec0ff */
[----:B------:R-:W-:Y:S01]  /*4030*/  IMAD.MOV.U32 R30, RZ, RZ, 0x1 ;  /* 0x00000001ff1e7424 */ /* 0x000fe200078e00ff */
[----:B------:R-:W-:Y:S01]  /*4040*/  MOV R32, R8 ;  /* 0x0000000800207202 */ /* 0x000fe20000000f00 */
[----:B------:R-:W-:Y:S01]  /*4050*/  BSSY.RECONVERGENT B0, `(.L_x_30) ;  /* 0x0000059000007945 */ /* 0x000fe20003800200 */
[----:B------:R-:W-:Y:S01]  /*4060*/  LOP3.LUT R23, R22, 0x3ff00000, RZ, 0xfc, !PT ;  /* 0x3ff0000016177812 */ /* 0x000fe200078efcff */
[----:B------:R-:W-:Y:S01]  /*4070*/  IMAD.MOV.U32 R22, RZ, RZ, R24 ;  /* 0x000000ffff167224 */ /* 0x000fe200078e0018 */
[C---:B------:R-:W-:Y:S02]  /*4080*/  FSETP.GEU.AND P3, PT, |R33|.reuse, 1.469367938527859385e-39, PT ;  /* 0x001000002100780b */ /* 0x040fe40003f6e200 */
[----:B------:R-:W-:-:S02]  /*4090*/  LOP3.LUT R7, R33, 0x7ff00000, RZ, 0xc0, !PT ;  /* 0x7ff0000021077812 */ /* 0x000fc400078ec0ff */
[----:B------:R-:W-:Y:S01]  /*40a0*/  LOP3.LUT R10, R25, 0x7ff00000, RZ, 0xc0, !PT ;  /* 0x7ff00000190a7812 */ /* 0x000fe200078ec0ff */
[----:B------:R-:W-:-:S03]  /*40b0*/  @!P0 DMUL R22, R24, 8.98846567431157953865e+307 ;  /* 0x7fe0000018168828 */ /* 0x000fc60000000000 */
[----:B------:R-:W-:-:S03]  /*40c0*/  ISETP.GE.U32.AND P2, PT, R7, R10, PT ;  /* 0x0000000a0700720c */ /* 0x000fc60003f46070 */
[----:B------:R-:W0:Y:S02]  /*40d0*/  MUFU.RCP64H R31, R23 ;  /* 0x00000017001f7308 */ /* 0x000e240000001800 */
[----:B------:R-:W-:Y:S01]  /*40e0*/  @!P3 LOP3.LUT R8, R25, 0x7ff00000, RZ, 0xc0, !PT ;  /* 0x7ff000001908b812 */ /* 0x000fe200078ec0ff */
[----:B------:R-:W-:Y:S01]  /*40f0*/  @!P3 IMAD.MOV.U32 R34, RZ, RZ, RZ ;  /* 0x000000ffff22b224 */ /* 0x000fe200078e00ff */
[----:B------:R-:W-:Y:S02]  /*4100*/  @!P0 LOP3.LUT R10, R23, 0x7ff00000, RZ, 0xc0, !PT ;  /* 0x7ff00000170a8812 */ /* 0x000fe400078ec0ff */
[----:B------:R-:W-:Y:S01]  /*4110*/  @!P3 ISETP.GE.U32.AND P4, PT, R7, R8, PT ;  /* 0x000000080700b20c */ /* 0x000fe20003f86070 */
[----:B------:R-:W-:-:S05]  /*4120*/  IMAD.MOV.U32 R8, RZ, RZ, 0x1ca00000 ;  /* 0x1ca00000ff087424 */ /* 0x000fca00078e00ff */
[C---:B------:R-:W-:Y:S02]  /*4130*/  @!P3 SEL R11, R8.reuse, 0x63400000, !P4 ;  /* 0x63400000080bb807 */ /* 0x040fe40006000000 */
[----:B------:R-:W-:Y:S02]  /*4140*/  SEL R9, R8, 0x63400000, !P2 ;  /* 0x6340000008097807 */ /* 0x000fe40005000000 */
[----:B------:R-:W-:Y:S01]  /*4150*/  @!P3 LOP3.LUT R11, R11, 0x80000000, R33, 0xf8, !PT ;  /* 0x800000000b0bb812 */ /* 0x000fe200078ef821 */
[----:B0-----:R-:W-:-:S03]  /*4160*/  DFMA R28, R30, -R22, 1 ;  /* 0x3ff000001e1c742b */ /* 0x001fc60000000816 */
[----:B------:R-:W-:-:S05]  /*4170*/  @!P3 LOP3.LUT R35, R11, 0x100000, RZ, 0xfc, !PT ;  /* 0x001000000b23b812 */ /* 0x000fca00078efcff */
[----:B------:R-:W-:-:S08]  /*4180*/  DFMA R28, R28, R28, R28 ;  /* 0x0000001c1c1c722b */ /* 0x000fd0000000001c */
[----:B------:R-:W-:Y:S01]  /*4190*/  DFMA R30, R30, R28, R30 ;  /* 0x0000001c1e1e722b */ /* 0x000fe2000000001e */
[----:B------:R-:W-:Y:S01]  /*41a0*/  LOP3.LUT R29, R9, 0x800fffff, R33, 0xf8, !PT ;  /* 0x800fffff091d7812 */ /* 0x000fe200078ef821 */
[----:B------:R-:W-:Y:S01]  /*41b0*/  IMAD.MOV.U32 R9, RZ, RZ, R7 ;  /* 0x000000ffff097224 */ /* 0x000fe200078e0007 */
[----:B------:R-:W-:-:S05]  /*41c0*/  MOV R28, R32 ;  /* 0x00000020001c7202 */ /* 0x000fca0000000f00 */
[----:B------:R-:W-:Y:S02]  /*41d0*/  DFMA R36, R30, -R22, 1 ;  /* 0x3ff000001e24742b */ /* 0x000fe40000000816 */
[----:B------:R-:W-:-:S06]  /*41e0*/  @!P3 DFMA R28, R28, 2, -R34 ;  /* 0x400000001c1cb82b */ /* 0x000fcc0000000822 */
[----:B------:R-:W-:-:S04]  /*41f0*/  DFMA R36, R30, R36, R30 ;  /* 0x000000241e24722b */ /* 0x000fc8000000001e */
[----:B------:R-:W-:-:S04]  /*4200*/  @!P3 LOP3.LUT R9, R29, 0x7ff00000, RZ, 0xc0, !PT ;  /* 0x7ff000001d09b812 */ /* 0x000fc800078ec0ff */
[----:B------:R-:W-:Y:S01]  /*4210*/  DMUL R34, R36, R28 ;  /* 0x0000001c24227228 */ /* 0x000fe20000000000 */
[----:B------:R-:W-:-:S05]  /*4220*/  VIADD R11, R9, 0xffffffff ;  /* 0xffffffff090b7836 */ /* 0x000fca0000000000 */
[----:B------:R-:W-:Y:S02]  /*4230*/  ISETP.GT.U32.AND P0, PT, R11, 0x7feffffe, PT ;  /* 0x7feffffe0b00780c */ /* 0x000fe40003f04070 */
[----:B------:R-:W-:Y:S01]  /*4240*/  IADD3 R11, PT, PT, R10, -0x1, RZ ;  /* 0xffffffff0a0b7810 */ /* 0x000fe20007ffe0ff */
[----:B------:R-:W-:-:S03]  /*4250*/  DFMA R30, R34, -R22, R28 ;  /* 0x80000016221e722b */ /* 0x000fc6000000001c */
[----:B------:R-:W-:-:S05]  /*4260*/  ISETP.GT.U32.OR P0, PT, R11, 0x7feffffe, P0 ;  /* 0x7feffffe0b00780c */ /* 0x000fca0000704470 */
[----:B------:R-:W-:-:S08]  /*4270*/  DFMA R30, R36, R30, R34 ;  /* 0x0000001e241e722b */ /* 0x000fd00000000022 */
[----:B------:R-:W-:Y:S05]  /*4280*/  @P0 BRA `(.L_x_31) ;  /* 0x0000000000740947 */ /* 0x000fea0003800000 */
[----:B------:R-:W-:-:S04]  /*4290*/  LOP3.LUT R10, R25, 0x7ff00000, RZ, 0xc0, !PT ;  /* 0x7ff00000190a7812 */ /* 0x000fc800078ec0ff */
[CC--:B------:R-:W-:Y:S02]  /*42a0*/  VIADDMNMX R9, R7.reuse, -R10.reuse, 0xb9600000, !PT ;  /* 0xb960000007097446 */ /* 0x0c0fe4000780090a */
[----:B------:R-:W-:Y:S01]  /*42b0*/  ISETP.GE.U32.AND P0, PT, R7, R10, PT ;  /* 0x0000000a0700720c */ /* 0x000fe20003f06070 */
[----:B------:R-:W-:Y:S01]  /*42c0*/  IMAD.MOV.U32 R10, RZ, RZ, RZ ;  /* 0x000000ffff0a7224 */ /* 0x000fe200078e00ff */
[----:B------:R-:W-:Y:S02]  /*42d0*/  VIMNMX R9, PT, PT, R9, 0x46a00000, PT ;  /* 0x46a0000009097848 */ /* 0x000fe40003fe0100 */
[----:B------:R-:W-:-:S05]  /*42e0*/  SEL R8, R8, 0x63400000, !P0 ;  /* 0x6340000008087807 */ /* 0x000fca0004000000 */
[----:B------:R-:W-:-:S04]  /*42f0*/  IMAD.IADD R8, R9, 0x1, -R8 ;  /* 0x0000000109087824 */ /* 0x000fc800078e0a08 */
[----:B------:R-:W-:-:S06]  /*4300*/  VIADD R11, R8, 0x7fe00000 ;  /* 0x7fe00000080b7836 */ /* 0x000fcc0000000000 */
[----:B------:R-:W-:-:S10]  /*4310*/  DMUL R34, R30, R10 ;  /* 0x0000000a1e227228 */ /* 0x000fd40000000000 */
[----:B------:R-:W-:-:S13]  /*4320*/  FSETP.GTU.AND P0, PT, |R35|, 1.469367938527859385e-39, PT ;  /* 0x001000002300780b */ /* 0x000fda0003f0c200 */
[----:B------:R-:W-:Y:S05]  /*4330*/  @P0 BRA `(.L_x_32) ;  /* 0x0000000000a80947 */ /* 0x000fea0003800000 */
[----:B------:R-:W-:-:S06]  /*4340*/  DFMA R22, R30, -R22, R28 ;  /* 0x800000161e16722b */ /* 0x000fcc000000001c */
[----:B------:R-:W-:-:S04]  /*4350*/  MOV R22, RZ ;  /* 0x000000ff00167202 */ /* 0x000fc80000000f00 */
[C---:B------:R-:W-:Y:S02]  /*4360*/  FSETP.NEU.AND P0, PT, R23.reuse, RZ, PT ;  /* 0x000000ff1700720b */ /* 0x040fe40003f0d000 */
[----:B------:R-:W-:-:S04]  /*4370*/  LOP3.LUT R24, R23, 0x80000000, R25, 0x48, !PT ;  /* 0x8000000017187812 */ /* 0x000fc800078e4819 */
[----:B------:R-:W-:-:S07]  /*4380*/  LOP3.LUT R23, R24, R11, RZ, 0xfc, !PT ;  /* 0x0000000b18177212 */ /* 0x000fce00078efcff */
[----:B------:R-:W-:Y:S05]  /*4390*/  @!P0 BRA `(.L_x_32) ;  /* 0x0000000000908947 */ /* 0x000fea0003800000 */
[----:B------:R-:W-:Y:S01]  /*43a0*/  IMAD.MOV R11, RZ, RZ, -R8 ;  /* 0x000000ffff0b7224 */ /* 0x000fe200078e0a08 */
[----:B------:R-:W-:Y:S01]  /*43b0*/  IADD3 R8, PT, PT, -R8, -0x43300000, RZ ;  /* 0xbcd0000008087810 */ /* 0x000fe20007ffe1ff */
[----:B------:R-:W-:-:S06]  /*43c0*/  IMAD.MOV.U32 R10, RZ, RZ, RZ ;  /* 0x000000ffff0a7224 */ /* 0x000fcc00078e00ff */
[----:B------:R-:W-:Y:S02]  /*43d0*/  DFMA R10, R34, -R10, R30 ;  /* 0x8000000a220a722b */ /* 0x000fe4000000001e */
[----:B------:R-:W-:-:S08]  /*43e0*/  DMUL.RP R30, R30, R22 ;  /* 0x000000161e1e7228 */ /* 0x000fd00000008000 */
[----:B------:R-:W-:Y:S02]  /*43f0*/  FSETP.NEU.AND P0, PT, |R11|, R8, PT ;  /* 0x000000080b00720b */ /* 0x000fe40003f0d200 */
[----:B------:R-:W-:Y:S02]  /*4400*/  LOP3.LUT R24, R31, R24, RZ, 0x3c, !PT ;  /* 0x000000181f187212 */ /* 0x000fe400078e3cff */
[----:B------:R-:W-:Y:S02]  /*4410*/  FSEL R8, R30, R34, !P0 ;  /* 0x000000221e087208 */ /* 0x000fe40004000000 */
[----:B------:R-:W-:-:S03]  /*4420*/  FSEL R9, R24, R35, !P0 ;  /* 0x0000002318097208 */ /* 0x000fc60004000000 */
[----:B------:R-:W-:Y:S01]  /*4430*/  IMAD.MOV.U32 R34, RZ, RZ, R8 ;  /* 0x000000ffff227224 */ /* 0x000fe200078e0008 */
[----:B------:R-:W-:Y:S01]  /*4440*/  MOV R35, R9 ;  /* 0x0000000900237202 */ /* 0x000fe20000000f00 */
[----:B------:R-:W-:Y:S06]  /*4450*/  BRA `(.L_x_32) ;  /* 0x0000000000607947 */ /* 0x000fec0003800000 */
.L_x_31:
[----:B------:R-:W-:-:S14]  /*4460*/  DSETP.NAN.AND P0, PT, R32, R32, PT ;  /* 0x000000202000722a */ /* 0x000fdc0003f08000 */
[----:B------:R-:W-:Y:S05]  /*4470*/  @P0 BRA `(.L_x_33) ;  /* 0x00000000004c0947 */ /* 0x000fea0003800000 */
[----:B------:R-:W-:-:S14]  /*4480*/  DSETP.NAN.AND P0, PT, R24, R24, PT ;  /* 0x000000181800722a */ /* 0x000fdc0003f08000 */
[----:B------:R-:W-:Y:S05]  /*4490*/  @P0 BRA `(.L_x_34) ;  /* 0x0000000000340947 */ /* 0x000fea0003800000 */
[----:B------:R-:W-:Y:S01]  /*44a0*/  ISETP.NE.AND P0, PT, R9, R10, PT ;  /* 0x0000000a0900720c */ /* 0x000fe20003f05270 */
[----:B------:R-:W-:Y:S02]  /*44b0*/  IMAD.MOV.U32 R34, RZ, RZ, 0x0 ;  /* 0x00000000ff227424 */ /* 0x000fe400078e00ff */
[----:B------:R-:W-:-:S10]  /*44c0*/  IMAD.MOV.U32 R35, RZ, RZ, -0x80000 ;  /* 0xfff80000ff237424 */ /* 0x000fd400078e00ff */
[----:B------:R-:W-:Y:S05]  /*44d0*/  @!P0 BRA `(.L_x_32) ;  /* 0x0000000000408947 */ /* 0x000fea0003800000 */
[----:B------:R-:W-:Y:S02]  /*44e0*/  ISETP.NE.AND P0, PT, R9, 0x7ff00000, PT ;  /* 0x7ff000000900780c */ /* 0x000fe40003f05270 */
[----:B------:R-:W-:Y:S02]  /*44f0*/  LOP3.LUT R25, R33, 0x80000000, R25, 0x48, !PT ;  /* 0x8000000021197812 */ /* 0x000fe400078e4819 */
[----:B------:R-:W-:-:S13]  /*4500*/  ISETP.EQ.OR P0, PT, R10, RZ, !P0 ;  /* 0x000000ff0a00720c */ /* 0x000fda0004702670 */
[----:B------:R-:W-:Y:S01]  /*4510*/  @P0 LOP3.LUT R7, R25, 0x7ff00000, RZ, 0xfc, !PT ;  /* 0x7ff0000019070812 */ /* 0x000fe200078efcff */
[----:B------:R-:W-:Y:S01]  /*4520*/  @!P0 IMAD.MOV.U32 R34, RZ, RZ, RZ ;  /* 0x000000ffff228224 */ /* 0x000fe200078e00ff */
[----:B------:R-:W-:Y:S01]  /*4530*/  @!P0 MOV R35, R25 ;  /* 0x0000001900238202 */ /* 0x000fe20000000f00 */
[----:B------:R-:W-:Y:S02]  /*4540*/  @P0 IMAD.MOV.U32 R34, RZ, RZ, RZ ;  /* 0x000000ffff220224 */ /* 0x000fe400078e00ff */
[----:B------:R-:W-:Y:S01]  /*4550*/  @P0 IMAD.MOV.U32 R35, RZ, RZ, R7 ;  /* 0x000000ffff230224 */ /* 0x000fe200078e0007 */
[----:B------:R-:W-:Y:S06]  /*4560*/  BRA `(.L_x_32) ;  /* 0x00000000001c7947 */ /* 0x000fec0003800000 */
.L_x_34:
[----:B------:R-:W-:Y:S01]  /*4570*/  LOP3.LUT R7, R25, 0x80000, RZ, 0xfc, !PT ;  /* 0x0008000019077812 */ /* 0x000fe200078efcff */
[----:B------:R-:W-:-:S03]  /*4580*/  IMAD.MOV.U32 R34, RZ, RZ, R24 ;  /* 0x000000ffff227224 */ /* 0x000fc600078e0018 */
[----:B------:R-:W-:Y:S01]  /*4590*/  MOV R35, R7 ;  /* 0x0000000700237202 */ /* 0x000fe20000000f00 */
[----:B------:R-:W-:Y:S06]  /*45a0*/  BRA `(.L_x_32) ;  /* 0x00000000000c7947 */ /* 0x000fec0003800000 */
.L_x_33:
[----:B------:R-:W-:Y:S01]  /*45b0*/  LOP3.LUT R7, R33, 0x80000, RZ, 0xfc, !PT ;  /* 0x0008000021077812 */ /* 0x000fe200078efcff */
[----:B------:R-:W-:-:S04]  /*45c0*/  IMAD.MOV.U32 R34, RZ, RZ, R32 ;  /* 0x000000ffff227224 */ /* 0x000fc800078e0020 */
[----:B------:R-:W-:-:S07]  /*45d0*/  IMAD.MOV.U32 R35, RZ, RZ, R7 ;  /* 0x000000ffff237224 */ /* 0x000fce00078e0007 */
.L_x_32:
[----:B------:R-:W-:Y:S05]  /*45e0*/  BSYNC.RECONVERGENT B0 ;  /* 0x0000000000007941 */ /* 0x000fea0003800200 */
.L_x_30:
[----:B------:R-:W-:Y:S01]  /*45f0*/  IMAD.MOV.U32 R10, RZ, RZ, R0 ;  /* 0x000000ffff0a7224 */ /* 0x000fe200078e0000 */
[----:B------:R-:W-:Y:S01]  /*4600*/  MOV R7, R35 ;  /* 0x0000002300077202 */ /* 0x000fe20000000f00 */
[----:B------:R-:W-:Y:S02]  /*4610*/  IMAD.MOV.U32 R11, RZ, RZ, 0x0 ;  /* 0x00000000ff0b7424 */ /* 0x000fe400078e00ff */
[----:B------:R-:W-:Y:S02]  /*4620*/  IMAD.MOV.U32 R8, RZ, RZ, R34 ;  /* 0x000000ffff087224 */ /* 0x000fe400078e0022 */
[----:B------:R-:W-:Y:S05]  /*4630*/  RET.REL.NODEC R10 `(_Z6parlbmPdS_S_S_S_ddiiiii) ;  /* 0xffffffb80a707950 */ /* 0x000fea0003c3ffff */
.L_x_35:
[----:B------:R-:W-:-:S00]  /*4640*/  BRA `(.L_x_35) ;  /* 0xfffffffc00fc7947 */ /* 0x000fc0000383ffff */
[----:B------:R-:W-:-:S00]  /*4650*/  NOP ;  /* 0x0000000000007918 */ /* 0x000fc00000000000 */
        /* <DEDUP_REMOVED lines=10> */
.L_x_36:


//--------------------- .nv.shared.reserved.0     --------------------------
	.section	.nv.shared.reserved.0,"aw",@nobits
	.weak		__nv_reservedSMEM_offset_0_alias
	.size		__nv_reservedSMEM_offset_0_alias, 0, 64
	.other		__nv_reservedSMEM_offset_0_alias,@"STO_CUDA_RESERVED_SHARED STV_DEFAULT"
__nv_reservedSMEM_offset_0_alias:
	.zero		0
	.zero		64


//--------------------- .nv.constant0._Z6parlbmPdS_S_S_S_ddiiiii --------------------------
	.section	.nv.constant0._Z6parlbmPdS_S_S_S_ddiiiii,"a",@progbits
	.sectionflags	@""
	.align	4
.nv.constant0._Z6parlbmPdS_S_S_S_ddiiiii:
	.zero		972


//--------------------- SYMBOLS --------------------------

	.type		.nv.reservedSmem.offset0,@object
	.size		.nv.reservedSmem.offset0,0x4
